	.target	sm_90a

	.elftype	@"ET_EXEC"


//--------------------- .note.nv.tkinfo           --------------------------
	.section	.note.nv.tkinfo,"",@"SHT_NOTE"
	.sectionflags	@"SHF_NOTE_NV_TKINFO"
	.tkinfo
        /*0018*/ 	.word	0x00000002
        /*0030*/ 	.string	""
        /*0030*/ 	.string	"ptxas"
        /*0030*/ 	.string	"Cuda compilation tools, release 13.0, V13.0.88"
        /*0030*/ 	.string	"Build cuda_13.0.r13.0/compiler.36424714_0"
        /*0030*/ 	.string	"-v  -suppress-debug-info  -lineinfo  -arch sm_90a "



//--------------------- .note.nv.cuinfo           --------------------------
	.section	.note.nv.cuinfo,"",@"SHT_NOTE"
	.sectionflags	@"SHF_NOTE_NV_CUINFO"
        /*0018*/ 	.short	0x0002
        /*001a*/ 	.short	0x005a
        /*001c*/ 	.short	0x0082
	.zero		2


//--------------------- .nv.info                  --------------------------
	.section	.nv.info,"",@"SHT_CUDA_INFO"
	.align	4


	//----- nvinfo : EIATTR_REGCOUNT
	.align		4
        /*0000*/ 	.byte	0x04, 0x2f
        /*0002*/ 	.short	(.L_1 - .L_0)
	.align		4
.L_0:
        /*0004*/ 	.word	index@(matmul_kernel)
        /*0008*/ 	.word	0x00000080


	//----- nvinfo : EIATTR_FRAME_SIZE
	.align		4
.L_1:
        /*000c*/ 	.byte	0x04, 0x11
        /*000e*/ 	.short	(.L_3 - .L_2)
	.align		4
.L_2:
        /*0010*/ 	.word	index@(matmul_kernel)
        /*0014*/ 	.word	0x00000000


	//----- nvinfo : EIATTR_MIN_STACK_SIZE
	.align		4
.L_3:
        /*0018*/ 	.byte	0x04, 0x12
        /*001a*/ 	.short	(.L_5 - .L_4)
	.align		4
.L_4:
        /*001c*/ 	.word	index@(matmul_kernel)
        /*0020*/ 	.word	0x00000000
.L_5:


//--------------------- .nv.compat                --------------------------
	.section	.nv.compat,"",@"SHT_CUDA_COMPAT_INFO"
	.align	4
        /*0000*/ 	.byte	0x02, 0x09, 0x01, 0x00, 0x02, 0x02, 0x02, 0x00, 0x02, 0x05, 0x05, 0x00, 0x03, 0x07, 0x01, 0x01
        /*0010*/ 	.byte	0x02, 0x03, 0x00, 0x00, 0x02, 0x06, 0x01, 0x00, 0x04, 0x0b, 0x08, 0x00, 0x00, 0x00, 0x00, 0x00
        /*0020*/ 	.byte	0x00, 0x00, 0x00, 0x00


//--------------------- .nv.info.matmul_kernel    --------------------------
	.section	.nv.info.matmul_kernel,"",@"SHT_CUDA_INFO"
	.sectionflags	@""
	.align	4


	//----- nvinfo : EIATTR_CUDA_API_VERSION
	.align		4
        /*0000*/ 	.byte	0x04, 0x37
        /*0002*/ 	.short	(.L_7 - .L_6)
.L_6:
        /*0004*/ 	.word	0x00000082


	//----- nvinfo : EIATTR_KPARAM_INFO
	.align		4
.L_7:
        /*0008*/ 	.byte	0x04, 0x17
        /*000a*/ 	.short	(.L_9 - .L_8)
.L_8:
        /*000c*/ 	.word	0x00000000
        /*0010*/ 	.short	0x000d
        /*0012*/ 	.short	0x0048
        /*0014*/ 	.byte	0x00, 0xf4, 0x21, 0x00


	//----- nvinfo : EIATTR_KPARAM_INFO
	.align		4
.L_9:
        /*0018*/ 	.byte	0x04, 0x17
        /*001a*/ 	.short	(.L_11 - .L_10)
.L_10:
        /*001c*/ 	.word	0x00000000
        /*0020*/ 	.short	0x000c
        /*0022*/ 	.short	0x0040
        /*0024*/ 	.byte	0x00, 0xf4, 0x21, 0x00


	//----- nvinfo : EIATTR_KPARAM_INFO
	.align		4
.L_11:
        /*0028*/ 	.byte	0x04, 0x17
        /*002a*/ 	.short	(.L_13 - .L_12)
.L_12:
        /*002c*/ 	.word	0x00000000
        /*0030*/ 	.short	0x000b
        /*0032*/ 	.short	0x0038
        /*0034*/ 	.byte	0x00, 0xf0, 0x11, 0x00


	//----- nvinfo : EIATTR_KPARAM_INFO
	.align		4
.L_13:
        /*0038*/ 	.byte	0x04, 0x17
        /*003a*/ 	.short	(.L_15 - .L_14)
.L_14:
        /*003c*/ 	.word	0x00000000
        /*0040*/ 	.short	0x000a
        /*0042*/ 	.short	0x0034
        /*0044*/ 	.byte	0x00, 0xf0, 0x11, 0x00


	//----- nvinfo : EIATTR_KPARAM_INFO
	.align		4
.L_15:
        /*0048*/ 	.byte	0x04, 0x17
        /*004a*/ 	.short	(.L_17 - .L_16)
.L_16:
        /*004c*/ 	.word	0x00000000
        /*0050*/ 	.short	0x0009
        /*0052*/ 	.short	0x0030
        /*0054*/ 	.byte	0x00, 0xf0, 0x11, 0x00


	//----- nvinfo : EIATTR_KPARAM_INFO
	.align		4
.L_17:
        /*0058*/ 	.byte	0x04, 0x17
        /*005a*/ 	.short	(.L_19 - .L_18)
.L_18:
        /*005c*/ 	.word	0x00000000
        /*0060*/ 	.short	0x0008
        /*0062*/ 	.short	0x002c
        /*0064*/ 	.byte	0x00, 0xf0, 0x11, 0x00


	//----- nvinfo : EIATTR_KPARAM_INFO
	.align		4
.L_19:
        /*0068*/ 	.byte	0x04, 0x17
        /*006a*/ 	.short	(.L_21 - .L_20)
.L_20:
        /*006c*/ 	.word	0x00000000
        /*0070*/ 	.short	0x0007
        /*0072*/ 	.short	0x0028
        /*0074*/ 	.byte	0x00, 0xf0, 0x11, 0x00


	//----- nvinfo : EIATTR_KPARAM_INFO
	.align		4
.L_21:
        /*0078*/ 	.byte	0x04, 0x17
        /*007a*/ 	.short	(.L_23 - .L_22)
.L_22:
        /*007c*/ 	.word	0x00000000
        /*0080*/ 	.short	0x0006
        /*0082*/ 	.short	0x0024
        /*0084*/ 	.byte	0x00, 0xf0, 0x11, 0x00


	//----- nvinfo : EIATTR_KPARAM_INFO
	.align		4
.L_23:
        /*0088*/ 	.byte	0x04, 0x17
        /*008a*/ 	.short	(.L_25 - .L_24)
.L_24:
        /*008c*/ 	.word	0x00000000
        /*0090*/ 	.short	0x0005
        /*0092*/ 	.short	0x0020
        /*0094*/ 	.byte	0x00, 0xf0, 0x11, 0x00


	//----- nvinfo : EIATTR_KPARAM_INFO
	.align		4
.L_25:
        /*0098*/ 	.byte	0x04, 0x17
        /*009a*/ 	.short	(.L_27 - .L_26)
.L_26:
        /*009c*/ 	.word	0x00000000
        /*00a0*/ 	.short	0x0004
        /*00a2*/ 	.short	0x001c
        /*00a4*/ 	.byte	0x00, 0xf0, 0x11, 0x00


	//----- nvinfo : EIATTR_KPARAM_INFO
	.align		4
.L_27:
        /*00a8*/ 	.byte	0x04, 0x17
        /*00aa*/ 	.short	(.L_29 - .L_28)
.L_28:
        /*00ac*/ 	.word	0x00000000
        /*00b0*/ 	.short	0x0003
        /*00b2*/ 	.short	0x0018
        /*00b4*/ 	.byte	0x00, 0xf0, 0x11, 0x00


	//----- nvinfo : EIATTR_KPARAM_INFO
	.align		4
.L_29:
        /*00b8*/ 	.byte	0x04, 0x17
        /*00ba*/ 	.short	(.L_31 - .L_30)
.L_30:
        /*00bc*/ 	.word	0x00000000
        /*00c0*/ 	.short	0x0002
        /*00c2*/ 	.short	0x0010
        /*00c4*/ 	.byte	0x00, 0xf4, 0x21, 0x00


	//----- nvinfo : EIATTR_KPARAM_INFO
	.align		4
.L_31:
        /*00c8*/ 	.byte	0x04, 0x17
        /*00ca*/ 	.short	(.L_33 - .L_32)
.L_32:
        /*00cc*/ 	.word	0x00000000
        /*00d0*/ 	.short	0x0001
        /*00d2*/ 	.short	0x0008
        /*00d4*/ 	.byte	0x00, 0xf4, 0x21, 0x00


	//----- nvinfo : EIATTR_KPARAM_INFO
	.align		4
.L_33:
        /*00d8*/ 	.byte	0x04, 0x17
        /*00da*/ 	.short	(.L_35 - .L_34)
.L_34:
        /*00dc*/ 	.word	0x00000000
        /*00e0*/ 	.short	0x0000
        /*00e2*/ 	.short	0x0000
        /*00e4*/ 	.byte	0x00, 0xf4, 0x21, 0x00


	//----- nvinfo : EIATTR_SPARSE_MMA_MASK
	.align		4
.L_35:
        /*00e8*/ 	.byte	0x03, 0x50
        /*00ea*/ 	.short	0x0000


	//----- nvinfo : EIATTR_MAXREG_COUNT
	.align		4
        /*00ec*/ 	.byte	0x03, 0x1b
        /*00ee*/ 	.short	0x00ff


	//----- nvinfo : EIATTR_NUM_BARRIERS
	.align		4
        /*00f0*/ 	.byte	0x02, 0x4c
        /*00f2*/ 	.byte	0x01
	.zero		1


	//----- nvinfo : EIATTR_MERCURY_ISA_VERSION
	.align		4
        /*00f4*/ 	.byte	0x03, 0x5f
        /*00f6*/ 	.short	0x0101


	//----- nvinfo : EIATTR_EXIT_INSTR_OFFSETS
	.align		4
        /*00f8*/ 	.byte	0x04, 0x1c
        /*00fa*/ 	.short	(.L_37 - .L_36)


	//   ....[0]....
.L_36:
        /*00fc*/ 	.word	0x000027a0


	//   ....[1]....
        /*0100*/ 	.word	0x000027d0


	//----- nvinfo : EIATTR_REQNTID
	.align		4
.L_37:
        /*0104*/ 	.byte	0x04, 0x10
        /*0106*/ 	.short	(.L_39 - .L_38)
.L_38:
        /*0108*/ 	.word	0x00000100
        /*010c*/ 	.word	0x00000001
        /*0110*/ 	.word	0x00000001


	//----- nvinfo : EIATTR_CBANK_PARAM_SIZE
	.align		4
.L_39:
        /*0114*/ 	.byte	0x03, 0x19
        /*0116*/ 	.short	0x0050


	//----- nvinfo : EIATTR_PARAM_CBANK
	.align		4
        /*0118*/ 	.byte	0x04, 0x0a
        /*011a*/ 	.short	(.L_41 - .L_40)
	.align		4
.L_40:
        /*011c*/ 	.word	index@(.nv.constant0.matmul_kernel)
        /*0120*/ 	.short	0x0210
        /*0122*/ 	.short	0x0050


	//----- nvinfo : EIATTR_SW_WAR
	.align		4
.L_41:
        /*0124*/ 	.byte	0x04, 0x36
        /*0126*/ 	.short	(.L_43 - .L_42)
.L_42:
        /*0128*/ 	.word	0x00000008
.L_43:


//--------------------- .nv.callgraph             --------------------------
	.section	.nv.callgraph,"",@"SHT_CUDA_CALLGRAPH"
	.align	4
	.sectionentsize	8
	.align		4
        /*0000*/ 	.word	0x00000000
	.align		4
        /*0004*/ 	.word	0xffffffff
	.align		4
        /*0008*/ 	.word	0x00000000
	.align		4
        /*000c*/ 	.word	0xfffffffe
	.align		4
        /*0010*/ 	.word	0x00000000
	.align		4
        /*0014*/ 	.word	0xfffffffd
	.align		4
        /*0018*/ 	.word	0x00000000
	.align		4
        /*001c*/ 	.word	0xfffffffc


//--------------------- .text.matmul_kernel       --------------------------
	.section	.text.matmul_kernel,"ax",@progbits
	.align	128
        .global         matmul_kernel
        .type           matmul_kernel,@function
        .size           matmul_kernel,(.L_x_3 - matmul_kernel)
        .other          matmul_kernel,@"STO_CUDA_ENTRY STV_DEFAULT"
matmul_kernel:
.text.matmul_kernel:
[----:B------:R-:W-:Y:S08]  /*0000*/  LDC R1, c[0x0][0x28] ;  /* 0x00000a00ff017b82 */ /* 0x000ff00000000800 */
[----:B------:R-:W0:Y:S01]  /*0010*/  LDC.64 R14, c[0x0][0x228] ;  /* 0x00008a00ff0e7b82 */ /* 0x000e220000000a00 */
[----:B------:R-:W1:Y:S01]  /*0020*/  S2R R5, SR_CTAID.X ;  /* 0x0000000000057919 */ /* 0x000e620000002500 */
[----:B------:R-:W-:Y:S01]  /*0030*/  UMOV UR4, 0x400 ;  /* 0x0000040000047882 */ /* 0x000fe20000000000 */
[----:B------:R-:W-:Y:S01]  /*0040*/  ULDC.64 UR6, c[0x0][0x208] ;  /* 0x0000820000067ab9 */ /* 0x000fe20000000a00 */
[----:B------:R-:W2:Y:S04]  /*0050*/  S2R R47, SR_TID.X ;  /* 0x00000000002f7919 */ /* 0x000ea80000002100 */
[----:B------:R-:W3:Y:S01]  /*0060*/  S2UR UR5, SR_CgaCtaId ;  /* 0x00000000000579c3 */ /* 0x000ee20000008800 */
[----:B------:R-:W4:Y:S01]  /*0070*/  S2R R125, SR_TID.X ;  /* 0x00000000007d7919 */ /* 0x000f220000002100 */
[----:B0-----:R-:W-:-:S05]  /*0080*/  VIADD R0, R15, 0xf ;  /* 0x0000000f0f007836 */ /* 0x001fca0000000000 */
[----:B------:R-:W-:Y:S01]  /*0090*/  SHF.R.S32.HI R3, RZ, 0x1f, R0 ;  /* 0x0000001fff037819 */ /* 0x000fe20000011400 */
[----:B---3--:R-:W-:-:S03]  /*00a0*/  ULEA UR4, UR5, UR4, 0x18 ;  /* 0x0000000405047291 */ /* 0x008fc6000f8ec03f */
[----:B------:R-:W-:Y:S02]  /*00b0*/  LEA.HI R3, R3, R0, RZ, 0x4 ;  /* 0x0000000003037211 */ /* 0x000fe400078f20ff */
[----:B-1----:R-:W-:Y:S02]  /*00c0*/  IABS R8, R5 ;  /* 0x0000000500087213 */ /* 0x002fe40000000000 */
[----:B------:R-:W-:-:S05]  /*00d0*/  SHF.R.S32.HI R3, RZ, 0x4, R3 ;  /* 0x00000004ff037819 */ /* 0x000fca0000011403 */
[----:B------:R-:W-:-:S05]  /*00e0*/  IMAD.SHL.U32 R4, R3, 0x8, RZ ;  /* 0x0000000803047824 */ /* 0x000fca00078e00ff */
[-C--:B------:R-:W-:Y:S02]  /*00f0*/  IABS R7, R4.reuse ;  /* 0x0000000400077213 */ /* 0x080fe40000000000 */
[----:B------:R-:W-:Y:S02]  /*0100*/  IABS R10, R4 ;  /* 0x00000004000a7213 */ /* 0x000fe40000000000 */
[----:B------:R-:W0:Y:S08]  /*0110*/  I2F.RP R0, R7 ;  /* 0x0000000700007306 */ /* 0x000e300000209400 */
[----:B0-----:R-:W0:Y:S02]  /*0120*/  MUFU.RCP R0, R0 ;  /* 0x0000000000007308 */ /* 0x001e240000001000 */
[----:B0-----:R-:W-:-:S02]  /*0130*/  VIADD R2, R0, 0xffffffe ;  /* 0x0ffffffe00027836 */ /* 0x001fc40000000000 */
[----:B------:R-:W-:-:S04]  /*0140*/  IMAD.MOV R0, RZ, RZ, -R10 ;  /* 0x000000ffff007224 */ /* 0x000fc800078e0a0a */
[----:B------:R0:W1:Y:S01]  /*0150*/  F2I.FTZ.U32.TRUNC.NTZ R3, R2 ;  /* 0x0000000200037305 */ /* 0x000062000021f000 */
[----:B------:R-:W3:Y:S01]  /*0160*/  LDC R10, c[0x0][0x230] ;  /* 0x00008c00ff0a7b82 */ /* 0x000ee20000000800 */
[----:B0-----:R-:W-:Y:S02]  /*0170*/  IMAD.MOV.U32 R2, RZ, RZ, RZ ;  /* 0x000000ffff027224 */ /* 0x001fe400078e00ff */
[----:B-1----:R-:W-:-:S04]  /*0180*/  IMAD.MOV R6, RZ, RZ, -R3 ;  /* 0x000000ffff067224 */ /* 0x002fc800078e0a03 */
[----:B------:R-:W-:Y:S02]  /*0190*/  IMAD R9, R6, R7, RZ ;  /* 0x0000000706097224 */ /* 0x000fe400078e02ff */
[----:B------:R-:W-:Y:S02]  /*01a0*/  IMAD.MOV.U32 R6, RZ, RZ, R8 ;  /* 0x000000ffff067224 */ /* 0x000fe400078e0008 */
[----:B------:R-:W-:-:S04]  /*01b0*/  IMAD.HI.U32 R3, R3, R9, R2 ;  /* 0x0000000903037227 */ /* 0x000fc800078e0002 */
[----:B---3--:R-:W-:Y:S02]  /*01c0*/  VIADD R10, R10, 0x7f ;  /* 0x0000007f0a0a7836 */ /* 0x008fe40000000000 */
[----:B------:R-:W-:-:S04]  /*01d0*/  IMAD.HI.U32 R3, R3, R6, RZ ;  /* 0x0000000603037227 */ /* 0x000fc800078e00ff */
[----:B------:R-:W-:-:S05]  /*01e0*/  IMAD R0, R3, R0, R6 ;  /* 0x0000000003007224 */ /* 0x000fca00078e0206 */
[----:B------:R-:W-:-:S13]  /*01f0*/  ISETP.GT.U32.AND P1, PT, R7, R0, PT ;  /* 0x000000000700720c */ /* 0x000fda0003f24070 */
[----:B------:R-:W-:Y:S02]  /*0200*/  @!P1 IMAD.IADD R0, R0, 0x1, -R7 ;  /* 0x0000000100009824 */ /* 0x000fe400078e0a07 */
[----:B------:R-:W-:Y:S01]  /*0210*/  @!P1 VIADD R3, R3, 0x1 ;  /* 0x0000000103039836 */ /* 0x000fe20000000000 */
[----:B------:R-:W-:Y:S02]  /*0220*/  ISETP.NE.AND P1, PT, R4, RZ, PT ;  /* 0x000000ff0400720c */ /* 0x000fe40003f25270 */
[----:B------:R-:W-:Y:S02]  /*0230*/  ISETP.GE.U32.AND P0, PT, R0, R7, PT ;  /* 0x000000070000720c */ /* 0x000fe40003f06070 */
[----:B------:R-:W-:-:S04]  /*0240*/  LOP3.LUT R0, R5, R4, RZ, 0x3c, !PT ;  /* 0x0000000405007212 */ /* 0x000fc800078e3cff */
[----:B------:R-:W-:Y:S01]  /*0250*/  ISETP.GE.AND P2, PT, R0, RZ, PT ;  /* 0x000000ff0000720c */ /* 0x000fe20003f46270 */
[----:B------:R-:W-:-:S06]  /*0260*/  VIADD R0, R14, 0xf ;  /* 0x0000000f0e007836 */ /* 0x000fcc0000000000 */
[----:B------:R-:W-:-:S04]  /*0270*/  @P0 VIADD R3, R3, 0x1 ;  /* 0x0000000103030836 */ /* 0x000fc80000000000 */
[----:B------:R-:W-:Y:S01]  /*0280*/  IMAD.MOV.U32 R2, RZ, RZ, R3 ;  /* 0x000000ffff027224 */ /* 0x000fe200078e0003 */
[----:B------:R-:W-:-:S03]  /*0290*/  SHF.R.S32.HI R3, RZ, 0x1f, R0 ;  /* 0x0000001fff037819 */ /* 0x000fc60000011400 */
[----:B------:R-:W-:Y:S01]  /*02a0*/  @!P2 IMAD.MOV R2, RZ, RZ, -R2 ;  /* 0x000000ffff02a224 */ /* 0x000fe200078e0a02 */
[----:B------:R-:W-:Y:S02]  /*02b0*/  @!P1 LOP3.LUT R2, RZ, R4, RZ, 0x33, !PT ;  /* 0x00000004ff029212 */ /* 0x000fe400078e33ff */
[----:B------:R-:W-:-:S03]  /*02c0*/  LEA.HI R3, R3, R0, RZ, 0x4 ;  /* 0x0000000003037211 */ /* 0x000fc600078f20ff */
[----:B------:R-:W-:Y:S02]  /*02d0*/  IMAD.SHL.U32 R6, R2, 0x8, RZ ;  /* 0x0000000802067824 */ /* 0x000fe400078e00ff */
[----:B------:R-:W-:-:S03]  /*02e0*/  IMAD.MOV R2, RZ, RZ, -R2 ;  /* 0x000000ffff027224 */ /* 0x000fc600078e0a02 */
[----:B------:R-:W-:Y:S01]  /*02f0*/  LEA.HI.SX32 R3, R3, -R6, 0x1c ;  /* 0x8000000603037211 */ /* 0x000fe200078fe2ff */
[----:B------:R-:W-:-:S03]  /*0300*/  IMAD R4, R4, R2, R5 ;  /* 0x0000000204047224 */ /* 0x000fc600078e0205 */
[----:B------:R-:W-:Y:S02]  /*0310*/  VIMNMX R11, R3, 0x8, PT ;  /* 0x00000008030b7848 */ /* 0x000fe40003fe0100 */
[----:B------:R-:W-:Y:S02]  /*0320*/  IABS R9, R4 ;  /* 0x0000000400097213 */ /* 0x000fe40000000000 */
[----:B------:R-:W-:-:S04]  /*0330*/  IABS R7, R11 ;  /* 0x0000000b00077213 */ /* 0x000fc80000000000 */
[----:B------:R-:W0:Y:S08]  /*0340*/  I2F.RP R0, R7 ;  /* 0x0000000700007306 */ /* 0x000e300000209400 */
[----:B0-----:R-:W0:Y:S02]  /*0350*/  MUFU.RCP R0, R0 ;  /* 0x0000000000007308 */ /* 0x001e240000001000 */
[----:B0-----:R-:W-:-:S06]  /*0360*/  VIADD R3, R0, 0xffffffe ;  /* 0x0ffffffe00037836 */ /* 0x001fcc0000000000 */
[----:B------:R-:W0:Y:S02]  /*0370*/  F2I.FTZ.U32.TRUNC.NTZ R3, R3 ;  /* 0x0000000300037305 */ /* 0x000e24000021f000 */
[----:B0-----:R-:W-:-:S04]  /*0380*/  IMAD.MOV R8, RZ, RZ, -R3 ;  /* 0x000000ffff087224 */ /* 0x001fc800078e0a03 */
[----:B------:R-:W-:Y:S01]  /*0390*/  IMAD.MOV.U32 R2, RZ, RZ, R8 ;  /* 0x000000ffff027224 */ /* 0x000fe200078e0008 */
[----:B------:R-:W-:-:S03]  /*03a0*/  IABS R8, R11 ;  /* 0x0000000b00087213 */ /* 0x000fc60000000000 */
[----:B------:R-:W-:Y:S02]  /*03b0*/  IMAD R5, R2, R7, RZ ;  /* 0x0000000702057224 */ /* 0x000fe400078e02ff */
[----:B------:R-:W-:Y:S02]  /*03c0*/  IMAD.MOV.U32 R2, RZ, RZ, RZ ;  /* 0x000000ffff027224 */ /* 0x000fe400078e00ff */
[----:B------:R-:W-:Y:S02]  /*03d0*/  IMAD.MOV R0, RZ, RZ, -R8 ;  /* 0x000000ffff007224 */ /* 0x000fe400078e0a08 */
[----:B------:R-:W-:Y:S01]  /*03e0*/  IMAD.HI.U32 R2, R3, R5, R2 ;  /* 0x0000000503027227 */ /* 0x000fe200078e0002 */
[----:B--2---:R-:W-:-:S05]  /*03f0*/  LOP3.LUT R3, R47, 0xf, RZ, 0xc0, !PT ;  /* 0x0000000f2f037812 */ /* 0x004fca00078ec0ff */
        /* <DEDUP_REMOVED lines=8> */
[----:B------:R-:W-:-:S07]  /*0480*/  ISETP.GE.AND P2, PT, R0, RZ, PT ;  /* 0x000000ff0000720c */ /* 0x000fce0003f46270 */
[----:B------:R-:W-:Y:S01]  /*0490*/  @P0 VIADD R2, R2, 0x1 ;  /* 0x0000000102020836 */ /* 0x000fe20000000000 */
[----:B------:R-:W-:-:S03]  /*04a0*/  ISETP.GT.AND P0, PT, R10, 0x7f, PT ;  /* 0x0000007f0a00780c */ /* 0x000fc60003f04270 */
[----:B------:R-:W-:Y:S01]  /*04b0*/  IMAD.MOV.U32 R7, RZ, RZ, R2 ;  /* 0x000000ffff077224 */ /* 0x000fe200078e0002 */
[----:B------:R-:W-:-:S03]  /*04c0*/  SHF.R.U32.HI R2, RZ, 0x4, R47 ;  /* 0x00000004ff027819 */ /* 0x000fc6000001162f */
[----:B------:R-:W-:Y:S01]  /*04d0*/  @!P2 IMAD.MOV R7, RZ, RZ, -R7 ;  /* 0x000000ffff07a224 */ /* 0x000fe200078e0a07 */
[----:B------:R-:W-:Y:S02]  /*04e0*/  @!P1 LOP3.LUT R7, RZ, R11, RZ, 0x33, !PT ;  /* 0x0000000bff079212 */ /* 0x000fe400078e33ff */
[----:B------:R-:W-:-:S03]  /*04f0*/  SGXT.U32 R2, R2, 0x4 ;  /* 0x000000040202781a */ /* 0x000fc60000000000 */
[----:B------:R-:W-:Y:S01]  /*0500*/  IMAD.MOV R0, RZ, RZ, -R7 ;  /* 0x000000ffff007224 */ /* 0x000fe200078e0a07 */
[----:B------:R-:W-:Y:S02]  /*0510*/  @!P0 CS2R R32, SRZ ;  /* 0x0000000000208805 */ /* 0x000fe4000001ff00 */
[----:B------:R-:W-:Y:S01]  /*0520*/  @!P0 CS2R R34, SRZ ;  /* 0x0000000000228805 */ /* 0x000fe2000001ff00 */
[----:B------:R-:W-:Y:S02]  /*0530*/  IMAD.SHL.U32 R7, R7, 0x10, RZ ;  /* 0x0000001007077824 */ /* 0x000fe400078e00ff */
[----:B------:R-:W-:Y:S02]  /*0540*/  IMAD R0, R11, R0, R4 ;  /* 0x000000000b007224 */ /* 0x000fe400078e0204 */
[----:B------:R-:W-:Y:S02]  /*0550*/  @!P0 IMAD.SHL.U32 R4, R47, 0x20, RZ ;  /* 0x000000202f048824 */ /* 0x000fe400078e00ff */
[----:B------:R-:W-:Y:S01]  /*0560*/  IMAD.IADD R0, R6, 0x1, R0 ;  /* 0x0000000106007824 */ /* 0x000fe200078e0200 */
[----:B------:R-:W-:-:S03]  /*0570*/  SHF.R.U32.HI R6, RZ, 0x7, R47 ;  /* 0x00000007ff067819 */ /* 0x000fc6000001162f */
[----:B------:R-:W-:Y:S01]  /*0580*/  IMAD R0, R0, 0x10, R3 ;  /* 0x0000001000007824 */ /* 0x000fe200078e0203 */
[----:B------:R-:W-:Y:S01]  /*0590*/  SGXT.U32 R6, R6, 0x1 ;  /* 0x000000010606781a */ /* 0x000fe20000000000 */
[----:B------:R-:W-:Y:S01]  /*05a0*/  @!P0 IMAD.SHL.U32 R3, R47, 0x2, RZ ;  /* 0x000000022f038824 */ /* 0x000fe200078e00ff */
[----:B----4-:R-:W-:Y:S06]  /*05b0*/  @!P0 BRA `(.L_x_0) ;  /* 0x0000001c00b88947 */ /* 0x010fec0003800000 */
[----:B------:R-:W-:Y:S01]  /*05c0*/  IABS R22, R14 ;  /* 0x0000000e00167213 */ /* 0x000fe20000000000 */
[----:B------:R-:W-:Y:S01]  /*05d0*/  ULDC UR5, c[0x0][0x240] ;  /* 0x0000900000057ab9 */ /* 0x000fe20000000800 */
[----:B------:R-:W-:Y:S01]  /*05e0*/  IABS R23, R15 ;  /* 0x0000000f00177213 */ /* 0x000fe20000000000 */
[----:B------:R-:W0:Y:S01]  /*05f0*/  LDC R81, c[0x0][0x238] ;  /* 0x00008e00ff517b82 */ /* 0x000e220000000800 */
[----:B------:R-:W1:Y:S01]  /*0600*/  I2F.RP R11, R22 ;  /* 0x00000016000b7306 */ /* 0x000e620000209400 */
[----:B------:R-:W-:Y:S01]  /*0610*/  LOP3.LUT R21, R7, R6, RZ, 0xfc, !PT ;  /* 0x0000000607157212 */ /* 0x000fe200078efcff */
[----:B------:R-:W-:Y:S01]  /*0620*/  ULDC UR8, c[0x0][0x234] ;  /* 0x00008d0000087ab9 */ /* 0x000fe20000000800 */
[----:B------:R-:W-:Y:S01]  /*0630*/  ULDC.64 UR12, c[0x0][0x218] ;  /* 0x00008600000c7ab9 */ /* 0x000fe20000000a00 */
[----:B------:R-:W-:Y:S01]  /*0640*/  LEA.HI R80, R47, 0x30, RZ, 0x1c ;  /* 0x000000302f507811 */ /* 0x000fe200078fe0ff */
[----:B------:R-:W-:Y:S01]  /*0650*/  ULDC.64 UR10, c[0x0][0x210] ;  /* 0x00008400000a7ab9 */ /* 0x000fe20000000a00 */
[----:B------:R-:W-:-:S02]  /*0660*/  LOP3.LUT R24, R21, 0xc, RZ, 0xfc, !PT ;  /* 0x0000000c15187812 */ /* 0x000fc400078efcff */
[----:B------:R-:W-:Y:S01]  /*0670*/  CS2R R32, SRZ ;  /* 0x0000000000207805 */ /* 0x000fe2000001ff00 */
[----:B------:R-:W2:Y:S01]  /*0680*/  I2F.RP R3, R23 ;  /* 0x0000001700037306 */ /* 0x000ea20000209400 */
[C---:B------:R-:W-:Y:S02]  /*0690*/  LOP3.LUT R25, R21.reuse, 0xa, RZ, 0xfc, !PT ;  /* 0x0000000a15197812 */ /* 0x040fe400078efcff */
[----:B------:R-:W-:Y:S02]  /*06a0*/  CS2R R34, SRZ ;  /* 0x0000000000227805 */ /* 0x000fe4000001ff00 */
[C---:B------:R-:W-:Y:S02]  /*06b0*/  LOP3.LUT R26, R21.reuse, 0x8, RZ, 0xfc, !PT ;  /* 0x00000008151a7812 */ /* 0x040fe400078efcff */
[C---:B------:R-:W-:Y:S02]  /*06c0*/  LOP3.LUT R27, R21.reuse, 0x6, RZ, 0xfc, !PT ;  /* 0x00000006151b7812 */ /* 0x040fe400078efcff */
[----:B------:R-:W-:Y:S01]  /*06d0*/  LOP3.LUT R28, R21, 0x4, RZ, 0xfc, !PT ;  /* 0x00000004151c7812 */ /* 0x000fe200078efcff */
[----:B-1----:R-:W1:Y:S01]  /*06e0*/  MUFU.RCP R11, R11 ;  /* 0x0000000b000b7308 */ /* 0x002e620000001000 */
[----:B------:R-:W-:-:S02]  /*06f0*/  IABS R17, R27 ;  /* 0x0000001b00117213 */ /* 0x000fc40000000000 */
[----:B------:R-:W-:Y:S02]  /*0700*/  IABS R19, R28 ;  /* 0x0000001c00137213 */ /* 0x000fe40000000000 */
[----:B------:R-:W-:Y:S02]  /*0710*/  LOP3.LUT R29, R21, 0x2, RZ, 0xfc, !PT ;  /* 0x00000002151d7812 */ /* 0x000fe400078efcff */
[----:B------:R-:W-:Y:S01]  /*0720*/  IABS R20, R21 ;  /* 0x0000001500147213 */ /* 0x000fe20000000000 */
[----:B--2---:R-:W2:Y:S01]  /*0730*/  MUFU.RCP R3, R3 ;  /* 0x0000000300037308 */ /* 0x004ea20000001000 */
[----:B------:R-:W-:Y:S01]  /*0740*/  LEA.HI R44, R47, 0x70, RZ, 0x1c ;  /* 0x000000702f2c7811 */ /* 0x000fe200078fe0ff */
[-C--:B0-----:R-:W-:Y:S01]  /*0750*/  IMAD R103, R80, R81.reuse, RZ ;  /* 0x0000005150677224 */ /* 0x081fe200078e02ff */
[C---:B------:R-:W-:Y:S01]  /*0760*/  LOP3.LUT R49, R2.reuse, 0x20, RZ, 0xfc, !PT ;  /* 0x0000002002317812 */ /* 0x040fe200078efcff */
[----:B------:R-:W-:Y:S01]  /*0770*/  IMAD.SHL.U32 R124, R81, 0x80, RZ ;  /* 0x00000080517c7824 */ /* 0x000fe200078e00ff */
[----:B------:R-:W-:Y:S01]  /*0780*/  LOP3.LUT R50, R2, 0x40, RZ, 0xfc, !PT ;  /* 0x0000004002327812 */ /* 0x000fe200078efcff */
[-C--:B------:R-:W-:Y:S01]  /*0790*/  IMAD R104, R44, R81.reuse, RZ ;  /* 0x000000512c687224 */ /* 0x080fe200078e02ff */
[C---:B------:R-:W-:Y:S01]  /*07a0*/  LOP3.LUT R51, R2.reuse, 0x50, RZ, 0xfc, !PT ;  /* 0x0000005002337812 */ /* 0x040fe200078efcff */
[CC--:B------:R-:W-:Y:S01]  /*07b0*/  IMAD R102, R2.reuse, R81.reuse, RZ ;  /* 0x0000005102667224 */ /* 0x0c0fe200078e02ff */
[C---:B------:R-:W-:Y:S01]  /*07c0*/  LOP3.LUT R52, R2.reuse, 0x60, RZ, 0xfc, !PT ;  /* 0x0000006002347812 */ /* 0x040fe200078efcff */
[----:B-1----:R-:W-:Y:S01]  /*07d0*/  VIADD R8, R11, 0xffffffe ;  /* 0x0ffffffe0b087836 */ /* 0x002fe20000000000 */
[----:B------:R-:W-:Y:S01]  /*07e0*/  LOP3.LUT R48, R2, 0x10, RZ, 0xfc, !PT ;  /* 0x0000001002307812 */ /* 0x000fe200078efcff */
[----:B------:R-:W-:-:S02]  /*07f0*/  IMAD R100, R51, R81, RZ ;  /* 0x0000005133647224 */ /* 0x000fc400078e02ff */
[----:B------:R0:W1:Y:S01]  /*0800*/  F2I.FTZ.U32.TRUNC.NTZ R9, R8 ;  /* 0x0000000800097305 */ /* 0x000062000021f000 */
[-C--:B------:R-:W-:Y:S02]  /*0810*/  IMAD R101, R52, R81.reuse, RZ ;  /* 0x0000005134657224 */ /* 0x080fe400078e02ff */
[----:B--2---:R-:W-:Y:S01]  /*0820*/  VIADD R4, R3, 0xffffffe ;  /* 0x0ffffffe03047836 */ /* 0x004fe20000000000 */
[----:B------:R-:W-:Y:S01]  /*0830*/  LOP3.LUT R3, R21, 0xe, RZ, 0xfc, !PT ;  /* 0x0000000e15037812 */ /* 0x000fe200078efcff */
[-C--:B------:R-:W-:Y:S02]  /*0840*/  IMAD R91, R50, R81.reuse, RZ ;  /* 0x00000051325b7224 */ /* 0x080fe400078e02ff */
[-C--:B------:R-:W-:Y:S01]  /*0850*/  IMAD R90, R49, R81.reuse, RZ ;  /* 0x00000051315a7224 */ /* 0x080fe200078e02ff */
[----:B------:R2:W3:Y:S01]  /*0860*/  F2I.FTZ.U32.TRUNC.NTZ R5, R4 ;  /* 0x0000000400057305 */ /* 0x0004e2000021f000 */
[----:B0-----:R-:W-:Y:S02]  /*0870*/  IMAD.MOV.U32 R8, RZ, RZ, RZ ;  /* 0x000000ffff087224 */ /* 0x001fe400078e00ff */
[----:B------:R-:W-:-:S02]  /*0880*/  IMAD R81, R48, R81, RZ ;  /* 0x0000005130517224 */ /* 0x000fc400078e02ff */
[----:B-1----:R-:W-:Y:S02]  /*0890*/  IMAD.MOV R13, RZ, RZ, -R9 ;  /* 0x000000ffff0d7224 */ /* 0x002fe400078e0a09 */
[----:B--2---:R-:W-:Y:S02]  /*08a0*/  IMAD.MOV.U32 R4, RZ, RZ, RZ ;  /* 0x000000ffff047224 */ /* 0x004fe400078e00ff */
[----:B------:R-:W-:Y:S01]  /*08b0*/  IMAD R11, R13, R22, RZ ;  /* 0x000000160d0b7224 */ /* 0x000fe200078e02ff */
[----:B------:R-:W-:Y:S01]  /*08c0*/  IABS R13, R26 ;  /* 0x0000001a000d7213 */ /* 0x000fe20000000000 */
[----:B---3--:R-:W-:Y:S02]  /*08d0*/  IMAD.MOV R12, RZ, RZ, -R5 ;  /* 0x000000ffff0c7224 */ /* 0x008fe400078e0a05 */
[----:B------:R-:W-:-:S04]  /*08e0*/  IMAD.HI.U32 R8, R9, R11, R8 ;  /* 0x0000000b09087227 */ /* 0x000fc800078e0008 */
[----:B------:R-:W-:Y:S01]  /*08f0*/  IMAD.MOV.U32 R6, RZ, RZ, R12 ;  /* 0x000000ffff067224 */ /* 0x000fe200078e000c */
[----:B------:R-:W-:-:S03]  /*0900*/  IABS R12, R0 ;  /* 0x00000000000c7213 */ /* 0x000fc60000000000 */
[----:B------:R-:W-:Y:S01]  /*0910*/  IMAD R9, R6, R23, RZ ;  /* 0x0000001706097224 */ /* 0x000fe200078e02ff */
[----:B------:R-:W-:Y:S01]  /*0920*/  IABS R6, R3 ;  /* 0x0000000300067213 */ /* 0x000fe20000000000 */
[----:B------:R-:W-:Y:S01]  /*0930*/  IMAD.MOV.U32 R11, RZ, RZ, R12 ;  /* 0x000000ffff0b7224 */ /* 0x000fe200078e000c */
[----:B------:R-:W-:Y:S01]  /*0940*/  IABS R12, R25 ;  /* 0x00000019000c7213 */ /* 0x000fe20000000000 */
[----:B------:R-:W-:Y:S01]  /*0950*/  IMAD.HI.U32 R4, R5, R9, R4 ;  /* 0x0000000905047227 */ /* 0x000fe200078e0004 */
[----:B------:R-:W-:-:S03]  /*0960*/  IABS R9, R24 ;  /* 0x0000001800097213 */ /* 0x000fc60000000000 */
[----:B------:R-:W-:-:S04]  /*0970*/  IMAD.HI.U32 R8, R8, R11, RZ ;  /* 0x0000000b08087227 */ /* 0x000fc800078e00ff */
[----:B------:R-:W-:Y:S02]  /*0980*/  IMAD.MOV R8, RZ, RZ, -R8 ;  /* 0x000000ffff087224 */ /* 0x000fe400078e0a08 */
[----:B------:R-:W-:-:S04]  /*0990*/  IMAD.HI.U32 R5, R4, R6, RZ ;  /* 0x0000000604057227 */ /* 0x000fc800078e00ff */
[----:B------:R-:W-:Y:S02]  /*09a0*/  IMAD R11, R22, R8, R11 ;  /* 0x00000008160b7224 */ /* 0x000fe400078e020b */
[----:B------:R-:W-:Y:S02]  /*09b0*/  IMAD.MOV R5, RZ, RZ, -R5 ;  /* 0x000000ffff057224 */ /* 0x000fe400078e0a05 */
[----:B------:R-:W-:Y:S01]  /*09c0*/  IMAD.HI.U32 R8, R4, R12, RZ ;  /* 0x0000000c04087227 */ /* 0x000fe200078e00ff */
[----:B------:R-:W-:-:S03]  /*09d0*/  ISETP.GT.U32.AND P0, PT, R22, R11, PT ;  /* 0x0000000b1600720c */ /* 0x000fc60003f04070 */
[----:B------:R-:W-:Y:S02]  /*09e0*/  IMAD R5, R23, R5, R6 ;  /* 0x0000000517057224 */ /* 0x000fe400078e0206 */
[----:B------:R-:W-:-:S03]  /*09f0*/  IMAD.HI.U32 R6, R4, R9, RZ ;  /* 0x0000000904067227 */ /* 0x000fc600078e00ff */
[----:B------:R-:W-:Y:S01]  /*0a00*/  ISETP.GT.U32.AND P2, PT, R23, R5, PT ;  /* 0x000000051700720c */ /* 0x000fe20003f44070 */
[----:B------:R-:W-:Y:S02]  /*0a10*/  IMAD.MOV R6, RZ, RZ, -R6 ;  /* 0x000000ffff067224 */ /* 0x000fe400078e0a06 */
[----:B------:R-:W-:Y:S02]  /*0a20*/  IMAD.MOV R8, RZ, RZ, -R8 ;  /* 0x000000ffff087224 */ /* 0x000fe400078e0a08 */
[----:B------:R-:W-:Y:S01]  /*0a30*/  @!P0 IMAD.IADD R11, R11, 0x1, -R22 ;  /* 0x000000010b0b8824 */ /* 0x000fe200078e0a16 */
[----:B------:R-:W-:Y:S01]  /*0a40*/  ISETP.GE.AND P0, PT, R0, RZ, PT ;  /* 0x000000ff0000720c */ /* 0x000fe20003f06270 */
[C---:B------:R-:W-:Y:S02]  /*0a50*/  IMAD R6, R23.reuse, R6, R9 ;  /* 0x0000000617067224 */ /* 0x040fe400078e0209 */
[C---:B------:R-:W-:Y:S01]  /*0a60*/  IMAD R12, R23.reuse, R8, R12 ;  /* 0x00000008170c7224 */ /* 0x040fe200078e020c */
[----:B------:R-:W-:Y:S01]  /*0a70*/  ISETP.GT.U32.AND P1, PT, R22, R11, PT ;  /* 0x0000000b1600720c */ /* 0x000fe20003f24070 */
[----:B------:R-:W-:Y:S01]  /*0a80*/  IMAD.HI.U32 R8, R4, R13, RZ ;  /* 0x0000000d04087227 */ /* 0x000fe200078e00ff */
[----:B------:R-:W-:-:S02]  /*0a90*/  ISETP.GT.U32.AND P3, PT, R23, R6, PT ;  /* 0x000000061700720c */ /* 0x000fc40003f64070 */
[----:B------:R-:W-:Y:S01]  /*0aa0*/  ISETP.GT.U32.AND P4, PT, R23, R12, PT ;  /* 0x0000000c1700720c */ /* 0x000fe20003f84070 */
[----:B------:R-:W-:-:S04]  /*0ab0*/  IMAD.HI.U32 R9, R4, R17, RZ ;  /* 0x0000001104097227 */ /* 0x000fc800078e00ff */
[----:B------:R-:W-:Y:S02]  /*0ac0*/  IMAD.MOV R16, RZ, RZ, -R8 ;  /* 0x000000ffff107224 */ /* 0x000fe400078e0a08 */
[----:B------:R-:W-:Y:S01]  /*0ad0*/  IMAD.MOV R18, RZ, RZ, -R9 ;  /* 0x000000ffff127224 */ /* 0x000fe200078e0a09 */
[----:B------:R-:W-:Y:S01]  /*0ae0*/  IABS R9, R29 ;  /* 0x0000001d00097213 */ /* 0x000fe20000000000 */
[----:B------:R-:W-:-:S04]  /*0af0*/  IMAD.HI.U32 R8, R4, R19, RZ ;  /* 0x0000001304087227 */ /* 0x000fc800078e00ff */
[----:B------:R-:W-:Y:S02]  /*0b00*/  IMAD R13, R23, R16, R13 ;  /* 0x00000010170d7224 */ /* 0x000fe400078e020d */
[----:B------:R-:W-:Y:S01]  /*0b10*/  @!P1 IMAD.IADD R11, R11, 0x1, -R22 ;  /* 0x000000010b0b9824 */ /* 0x000fe200078e0a16 */
[----:B------:R-:W-:Y:S01]  /*0b20*/  ISETP.NE.AND P1, PT, R14, RZ, PT ;  /* 0x000000ff0e00720c */ /* 0x000fe20003f25270 */
[C---:B------:R-:W-:Y:S01]  /*0b30*/  IMAD R16, R23.reuse, R18, R17 ;  /* 0x0000001217107224 */ /* 0x040fe200078e0211 */
[C---:B------:R-:W-:Y:S01]  /*0b40*/  ISETP.GT.U32.AND P5, PT, R23.reuse, R13, PT ;  /* 0x0000000d1700720c */ /* 0x040fe20003fa4070 */
[----:B------:R-:W-:Y:S02]  /*0b50*/  IMAD.MOV R18, RZ, RZ, -R8 ;  /* 0x000000ffff127224 */ /* 0x000fe400078e0a08 */
[----:B------:R-:W-:Y:S01]  /*0b60*/  @!P3 IMAD.IADD R6, R6, 0x1, -R23 ;  /* 0x000000010606b824 */ /* 0x000fe200078e0a17 */
[----:B------:R-:W-:Y:S01]  /*0b70*/  ISETP.GT.U32.AND P6, PT, R23, R16, PT ;  /* 0x000000101700720c */ /* 0x000fe20003fc4070 */
[----:B------:R-:W-:-:S03]  /*0b80*/  IMAD.HI.U32 R8, R4, R9, RZ ;  /* 0x0000000904087227 */ /* 0x000fc600078e00ff */
[C---:B------:R-:W-:Y:S01]  /*0b90*/  ISETP.GT.U32.AND P3, PT, R23.reuse, R6, PT ;  /* 0x000000061700720c */ /* 0x040fe20003f64070 */
[----:B------:R-:W-:Y:S02]  /*0ba0*/  IMAD R17, R23, R18, R19 ;  /* 0x0000001217117224 */ /* 0x000fe400078e0213 */
[----:B------:R-:W-:Y:S02]  /*0bb0*/  IMAD.MOV.U32 R19, RZ, RZ, R11 ;  /* 0x000000ffff137224 */ /* 0x000fe400078e000b */
[----:B------:R-:W-:-:S04]  /*0bc0*/  IMAD.HI.U32 R4, R4, R20, RZ ;  /* 0x0000001404047227 */ /* 0x000fc800078e00ff */
[----:B------:R-:W-:Y:S02]  /*0bd0*/  IMAD.MOV R8, RZ, RZ, -R8 ;  /* 0x000000ffff087224 */ /* 0x000fe400078e0a08 */
[----:B------:R-:W-:Y:S01]  /*0be0*/  @!P0 IMAD.MOV R19, RZ, RZ, -R19 ;  /* 0x000000ffff138224 */ /* 0x000fe200078e0a13 */
[----:B------:R-:W-:Y:S01]  /*0bf0*/  @!P1 LOP3.LUT R19, RZ, R14, RZ, 0x33, !PT ;  /* 0x0000000eff139212 */ /* 0x000fe200078e33ff */
[----:B------:R-:W-:Y:S01]  /*0c00*/  IMAD.MOV R4, RZ, RZ, -R4 ;  /* 0x000000ffff047224 */ /* 0x000fe200078e0a04 */
[----:B------:R-:W-:Y:S01]  /*0c10*/  ISETP.GE.AND P1, PT, R3, RZ, PT ;  /* 0x000000ff0300720c */ /* 0x000fe20003f26270 */
[----:B------:R-:W-:Y:S01]  /*0c20*/  IMAD R14, R23, R8, R9 ;  /* 0x00000008170e7224 */ /* 0x000fe200078e0209 */
[----:B------:R-:W-:Y:S01]  /*0c30*/  SHF.R.S32.HI R3, RZ, 0x1f, R10 ;  /* 0x0000001fff037819 */ /* 0x000fe2000001140a */
[--C-:B------:R-:W-:Y:S01]  /*0c40*/  @!P4 IMAD.IADD R12, R12, 0x1, -R23.reuse ;  /* 0x000000010c0cc824 */ /* 0x100fe200078e0a17 */
[----:B------:R-:W-:Y:S01]  /*0c50*/  LOP3.LUT R8, R47, 0x7, RZ, 0xc0, !PT ;  /* 0x000000072f087812 */ /* 0x000fe200078ec0ff */
[--C-:B------:R-:W-:Y:S01]  /*0c60*/  @!P2 IMAD.IADD R5, R5, 0x1, -R23.reuse ;  /* 0x000000010505a824 */ /* 0x100fe200078e0a17 */
[C---:B------:R-:W-:Y:S01]  /*0c70*/  ISETP.GT.U32.AND P2, PT, R23.reuse, R17, PT ;  /* 0x000000111700720c */ /* 0x040fe20003f44070 */
[C---:B------:R-:W-:Y:S01]  /*0c80*/  IMAD R18, R23.reuse, R4, R20 ;  /* 0x0000000417127224 */ /* 0x040fe200078e0214 */
[C---:B------:R-:W-:Y:S01]  /*0c90*/  ISETP.GT.U32.AND P4, PT, R23.reuse, R14, PT ;  /* 0x0000000e1700720c */ /* 0x040fe20003f84070 */
[--C-:B------:R-:W-:Y:S01]  /*0ca0*/  @!P6 IMAD.IADD R16, R16, 0x1, -R23.reuse ;  /* 0x000000011010e824 */ /* 0x100fe200078e0a17 */
[C---:B------:R-:W-:Y:S01]  /*0cb0*/  ISETP.GT.U32.AND P6, PT, R23.reuse, R12, PT ;  /* 0x0000000c1700720c */ /* 0x040fe20003fc4070 */
[--C-:B------:R-:W-:Y:S01]  /*0cc0*/  @!P3 IMAD.IADD R6, R6, 0x1, -R23.reuse ;  /* 0x000000010606b824 */ /* 0x100fe200078e0a17 */
[----:B------:R-:W-:Y:S01]  /*0cd0*/  ISETP.GT.U32.AND P0, PT, R23, R5, PT ;  /* 0x000000051700720c */ /* 0x000fe20003f04070 */
[----:B------:R-:W-:Y:S01]  /*0ce0*/  @!P5 IMAD.IADD R13, R13, 0x1, -R23 ;  /* 0x000000010d0dd824 */ /* 0x000fe200078e0a17 */
[----:B------:R-:W-:Y:S01]  /*0cf0*/  ISETP.GT.U32.AND P3, PT, R23, R18, PT ;  /* 0x000000121700720c */ /* 0x000fe20003f64070 */
[----:B------:R-:W-:Y:S01]  /*0d00*/  IMAD.MOV.U32 R11, RZ, RZ, R6 ;  /* 0x000000ffff0b7224 */ /* 0x000fe200078e0006 */
[----:B------:R-:W-:Y:S01]  /*0d10*/  SHF.R.U32.HI R6, RZ, 0x2, R47 ;  /* 0x00000002ff067819 */ /* 0x000fe2000001162f */
[----:B------:R-:W-:Y:S01]  /*0d20*/  IMAD.SHL.U32 R9, R47, 0x40, RZ ;  /* 0x000000402f097824 */ /* 0x000fe200078e00ff */
[----:B------:R-:W-:Y:S01]  /*0d30*/  ISETP.GT.U32.AND P5, PT, R23, R13, PT ;  /* 0x0000000d1700720c */ /* 0x000fe20003fa4070 */
[--C-:B------:R-:W-:Y:S01]  /*0d40*/  @!P2 IMAD.IADD R17, R17, 0x1, -R23.reuse ;  /* 0x000000011111a824 */ /* 0x100fe200078e0a17 */
[----:B------:R-:W-:Y:S01]  /*0d50*/  SGXT.U32 R6, R6, 0x3 ;  /* 0x000000030606781a */ /* 0x000fe20000000000 */
[--C-:B------:R-:W-:Y:S01]  /*0d60*/  @!P4 IMAD.IADD R14, R14, 0x1, -R23.reuse ;  /* 0x000000010e0ec824 */ /* 0x100fe200078e0a17 */
[----:B------:R-:W-:Y:S01]  /*0d70*/  ISETP.GE.AND P4, PT, R28, RZ, PT ;  /* 0x000000ff1c00720c */ /* 0x000fe20003f86270 */
[--C-:B------:R-:W-:Y:S01]  /*0d80*/  @!P6 IMAD.IADD R12, R12, 0x1, -R23.reuse ;  /* 0x000000010c0ce824 */ /* 0x100fe200078e0a17 */
[----:B------:R-:W-:Y:S01]  /*0d90*/  ISETP.GE.AND P6, PT, R24, RZ, PT ;  /* 0x000000ff1800720c */ /* 0x000fe20003fc6270 */
[--C-:B------:R-:W-:Y:S01]  /*0da0*/  @!P0 IMAD.IADD R5, R5, 0x1, -R23.reuse ;  /* 0x0000000105058824 */ /* 0x100fe200078e0a17 */
[C---:B------:R-:W-:Y:S01]  /*0db0*/  ISETP.GT.U32.AND P0, PT, R23.reuse, R16, PT ;  /* 0x000000101700720c */ /* 0x040fe20003f04070 */
[----:B------:R-:W-:Y:S01]  /*0dc0*/  @!P3 IMAD.IADD R18, R18, 0x1, -R23 ;  /* 0x000000011212b824 */ /* 0x000fe200078e0a17 */
[C---:B------:R-:W-:Y:S01]  /*0dd0*/  ISETP.GT.U32.AND P2, PT, R23.reuse, R17, PT ;  /* 0x000000111700720c */ /* 0x040fe20003f44070 */
[----:B------:R-:W-:Y:S01]  /*0de0*/  @!P1 IMAD.MOV R5, RZ, RZ, -R5 ;  /* 0x000000ffff059224 */ /* 0x000fe200078e0a05 */
[----:B------:R-:W-:Y:S01]  /*0df0*/  ISETP.GT.U32.AND P3, PT, R23, R14, PT ;  /* 0x0000000e1700720c */ /* 0x000fe20003f64070 */
[----:B------:R-:W-:Y:S01]  /*0e00*/  @!P5 IMAD.IADD R13, R13, 0x1, -R23 ;  /* 0x000000010d0dd824 */ /* 0x000fe200078e0a17 */
[----:B------:R-:W-:Y:S01]  /*0e10*/  ISETP.GE.AND P5, PT, R25, RZ, PT ;  /* 0x000000ff1900720c */ /* 0x000fe20003fa6270 */
[----:B------:R-:W-:Y:S01]  /*0e20*/  IMAD.SHL.U32 R4, R47, 0x20, RZ ;  /* 0x000000202f047824 */ /* 0x000fe200078e00ff */
[----:B------:R-:W-:-:S02]  /*0e30*/  ISETP.GE.AND P1, PT, R21, RZ, PT ;  /* 0x000000ff1500720c */ /* 0x000fc40003f26270 */
[----:B------:R-:W-:Y:S01]  /*0e40*/  LOP3.LUT R9, R6, 0x40, R9, 0xf8, !PT ;  /* 0x0000004006097812 */ /* 0x000fe200078ef809 */
[----:B------:R-:W-:Y:S01]  /*0e50*/  @!P6 IMAD.MOV R11, RZ, RZ, -R11 ;  /* 0x000000ffff0be224 */ /* 0x000fe200078e0a0b */
[----:B------:R-:W-:Y:S01]  /*0e60*/  ISETP.GT.U32.AND P6, PT, R23, R18, PT ;  /* 0x000000121700720c */ /* 0x000fe20003fc4070 */
[--C-:B------:R-:W-:Y:S01]  /*0e70*/  @!P0 IMAD.IADD R16, R16, 0x1, -R23.reuse ;  /* 0x0000000110108824 */ /* 0x100fe200078e0a17 */
[----:B------:R-:W-:Y:S01]  /*0e80*/  ISETP.GE.AND P0, PT, R26, RZ, PT ;  /* 0x000000ff1a00720c */ /* 0x000fe20003f06270 */
[--C-:B------:R-:W-:Y:S01]  /*0e90*/  @!P2 IMAD.IADD R17, R17, 0x1, -R23.reuse ;  /* 0x000000011111a824 */ /* 0x100fe200078e0a17 */
[----:B------:R-:W-:Y:S01]  /*0ea0*/  ISETP.GE.AND P2, PT, R27, RZ, PT ;  /* 0x000000ff1b00720c */ /* 0x000fe20003f46270 */
[----:B------:R-:W-:Y:S01]  /*0eb0*/  @!P3 IMAD.IADD R14, R14, 0x1, -R23 ;  /* 0x000000010e0eb824 */ /* 0x000fe200078e0a17 */
[----:B------:R-:W-:Y:S01]  /*0ec0*/  ISETP.GE.AND P3, PT, R29, RZ, PT ;  /* 0x000000ff1d00720c */ /* 0x000fe20003f66270 */
[----:B------:R-:W-:Y:S01]  /*0ed0*/  @!P5 IMAD.MOV R12, RZ, RZ, -R12 ;  /* 0x000000ffff0cd224 */ /* 0x000fe200078e0a0c */
[----:B------:R-:W-:Y:S01]  /*0ee0*/  LOP3.LUT R6, RZ, R15, RZ, 0x33, !PT ;  /* 0x0000000fff067212 */ /* 0x000fe200078e33ff */
[----:B------:R-:W-:Y:S01]  /*0ef0*/  @!P4 IMAD.MOV R17, RZ, RZ, -R17 ;  /* 0x000000ffff11c224 */ /* 0x000fe200078e0a11 */
[----:B------:R-:W-:Y:S01]  /*0f00*/  LEA.HI R55, R3, R10, RZ, 0x7 ;  /* 0x0000000a03377211 */ /* 0x000fe200078f38ff */
[----:B------:R-:W-:Y:S01]  /*0f10*/  IMAD.SHL.U32 R3, R47, 0x2, RZ ;  /* 0x000000022f037824 */ /* 0x000fe200078e00ff */
[----:B------:R-:W-:Y:S01]  /*0f20*/  LOP3.LUT R21, R4, 0x400, RZ, 0xc0, !PT ;  /* 0x0000040004157812 */ /* 0x000fe200078ec0ff */
[----:B------:R-:W-:Y:S01]  /*0f30*/  @!P6 IMAD.IADD R18, R18, 0x1, -R23 ;  /* 0x000000011212e824 */ /* 0x000fe200078e0a17 */
[----:B------:R-:W-:Y:S01]  /*0f40*/  ISETP.NE.AND P6, PT, R15, RZ, PT ;  /* 0x000000ff0f00720c */ /* 0x000fe20003fc5270 */
[----:B------:R-:W-:Y:S01]  /*0f50*/  @!P0 IMAD.MOV R13, RZ, RZ, -R13 ;  /* 0x000000ffff0d8224 */ /* 0x000fe200078e0a0d */
[----:B------:R-:W-:Y:S01]  /*0f60*/  SHF.R.S32.HI R20, RZ, 0x1, R47 ;  /* 0x00000001ff147819 */ /* 0x000fe2000001142f */
[----:B------:R-:W-:Y:S01]  /*0f70*/  IMAD.SHL.U32 R10, R8, 0x10, RZ ;  /* 0x00000010080a7824 */ /* 0x000fe200078e00ff */
[C---:B------:R-:W-:Y:S01]  /*0f80*/  SEL R11, R6.reuse, R11, !P6 ;  /* 0x0000000b060b7207 */ /* 0x040fe20007000000 */
[----:B------:R-:W-:Y:S01]  /*0f90*/  @!P2 IMAD.MOV R16, RZ, RZ, -R16 ;  /* 0x000000ffff10a224 */ /* 0x000fe200078e0a10 */
[C---:B------:R-:W-:Y:S01]  /*0fa0*/  SEL R12, R6.reuse, R12, !P6 ;  /* 0x0000000c060c7207 */ /* 0x040fe20007000000 */
[----:B------:R-:W-:Y:S01]  /*0fb0*/  @!P3 IMAD.MOV R14, RZ, RZ, -R14 ;  /* 0x000000ffff0eb224 */ /* 0x000fe200078e0a0e */
[----:B------:R-:W-:Y:S01]  /*0fc0*/  SEL R13, R6, R13, !P6 ;  /* 0x0000000d060d7207 */ /* 0x000fe20007000000 */
[----:B------:R-:W-:Y:S01]  /*0fd0*/  @!P1 IMAD.MOV R18, RZ, RZ, -R18 ;  /* 0x000000ffff129224 */ /* 0x000fe200078e0a12 */
[----:B------:R-:W-:Y:S01]  /*0fe0*/  LOP3.LUT R10, R10, 0x30, R3, 0x78, !PT ;  /* 0x000000300a0a7812 */ /* 0x000fe200078e7803 */
[----:B------:R-:W-:Y:S01]  /*0ff0*/  IMAD R21, R8, 0x80, R21 ;  /* 0x0000008008157824 */ /* 0x000fe200078e0215 */
[----:B------:R-:W-:Y:S01]  /*1000*/  SGXT R8, R20, 0x1 ;  /* 0x000000011408781a */ /* 0x000fe20000000200 */
[----:B------:R-:W-:Y:S01]  /*1010*/  IMAD R11, R11, UR5, RZ ;  /* 0x000000050b0b7c24 */ /* 0x000fe2000f8e02ff */
[----:B------:R-:W-:Y:S01]  /*1020*/  SEL R5, R6, R5, !P6 ;  /* 0x0000000506057207 */ /* 0x000fe20007000000 */
[----:B------:R-:W-:Y:S01]  /*1030*/  IMAD R12, R12, UR5, RZ ;  /* 0x000000050c0c7c24 */ /* 0x000fe2000f8e02ff */
[C---:B------:R-:W-:Y:S01]  /*1040*/  SEL R16, R6.reuse, R16, !P6 ;  /* 0x0000001006107207 */ /* 0x040fe20007000000 */
[----:B------:R-:W-:Y:S01]  /*1050*/  IMAD R13, R13, UR5, RZ ;  /* 0x000000050d0d7c24 */ /* 0x000fe2000f8e02ff */
[C---:B------:R-:W-:Y:S01]  /*1060*/  SEL R17, R6.reuse, R17, !P6 ;  /* 0x0000001106117207 */ /* 0x040fe20007000000 */
[----:B------:R-:W-:Y:S01]  /*1070*/  IMAD R26, R19, UR8, RZ ;  /* 0x00000008131a7c24 */ /* 0x000fe2000f8e02ff */
[----:B------:R-:W-:Y:S01]  /*1080*/  SEL R14, R6, R14, !P6 ;  /* 0x0000000e060e7207 */ /* 0x000fe20007000000 */
[----:B------:R-:W-:Y:S01]  /*1090*/  IMAD R16, R16, UR5, RZ ;  /* 0x0000000510107c24 */ /* 0x000fe2000f8e02ff */
[----:B------:R-:W-:Y:S01]  /*10a0*/  SEL R6, R6, R18, !P6 ;  /* 0x0000001206067207 */ /* 0x000fe20007000000 */
[----:B------:R-:W-:Y:S01]  /*10b0*/  IMAD R5, R5, UR5, RZ ;  /* 0x0000000505057c24 */ /* 0x000fe2000f8e02ff */
[----:B------:R-:W-:Y:S01]  /*10c0*/  LOP3.LUT R8, R9, 0x88, R8, 0xf8, !PT ;  /* 0x0000008809087812 */ /* 0x000fe200078ef808 */
[----:B------:R-:W-:Y:S01]  /*10d0*/  IMAD.IADD R9, R21, 0x1, R10 ;  /* 0x0000000115097824 */ /* 0x000fe200078e020a */
[----:B------:R-:W-:Y:S01]  /*10e0*/  SHF.R.S32.HI R19, RZ, 0x1f, R11 ;  /* 0x0000001fff137819 */ /* 0x000fe2000001140b */
[----:B------:R-:W-:Y:S01]  /*10f0*/  IMAD R6, R6, UR5, RZ ;  /* 0x0000000506067c24 */ /* 0x000fe2000f8e02ff */
[----:B------:R-:W-:Y:S01]  /*1100*/  IADD3 R10, P6, R11, UR12, RZ ;  /* 0x0000000c0b0a7c10 */ /* 0x000fe2000ffde0ff */
[----:B------:R-:W-:Y:S01]  /*1110*/  IMAD R15, R17, UR5, RZ ;  /* 0x00000005110f7c24 */ /* 0x000fe2000f8e02ff */
[----:B------:R-:W-:Y:S01]  /*1120*/  LOP3.LUT P0, RZ, R47, 0x80, RZ, 0xc0, !PT ;  /* 0x000000802fff7812 */ /* 0x000fe2000780c0ff */
[----:B------:R-:W-:Y:S01]  /*1130*/  IMAD R18, R14, UR5, RZ ;  /* 0x000000050e127c24 */ /* 0x000fe2000f8e02ff */
[----:B------:R-:W-:Y:S01]  /*1140*/  SHF.R.S32.HI R21, RZ, 0x1f, R12 ;  /* 0x0000001fff157819 */ /* 0x000fe2000001140c */
[----:B------:R-:W-:Y:S01]  /*1150*/  ULDC UR5, c[0x0][0x23c] ;  /* 0x00008f0000057ab9 */ /* 0x000fe20000000800 */
[----:B------:R-:W-:Y:S01]  /*1160*/  IADD3 R11, P1, R12, UR12, RZ ;  /* 0x0000000c0c0b7c10 */ /* 0x000fe2000ff3e0ff */
[----:B------:R-:W-:Y:S01]  /*1170*/  USHF.L.U32 UR8, UR5, 0x7, URZ ;  /* 0x0000000705087899 */ /* 0x000fe2000800063f */
[----:B------:R-:W-:-:S02]  /*1180*/  SHF.R.S32.HI R20, RZ, 0x1f, R13 ;  /* 0x0000001fff147819 */ /* 0x000fc4000001140d */
[----:B------:R-:W-:Y:S01]  /*1190*/  IADD3 R12, P2, R13, UR12, RZ ;  /* 0x0000000c0d0c7c10 */ /* 0x000fe2000ff5e0ff */
[----:B------:R-:W-:Y:S01]  /*11a0*/  USHF.R.S32.HI UR9, URZ, 0x1f, UR8 ;  /* 0x0000001f3f097899 */ /* 0x000fe20008011408 */
[----:B------:R-:W-:Y:S02]  /*11b0*/  SHF.R.S32.HI R22, RZ, 0x1f, R16 ;  /* 0x0000001fff167819 */ /* 0x000fe40000011410 */
[----:B------:R-:W-:Y:S02]  /*11c0*/  IADD3 R13, P3, R16, UR12, RZ ;  /* 0x0000000c100d7c10 */ /* 0x000fe4000ff7e0ff */
[----:B------:R-:W-:Y:S02]  /*11d0*/  IADD3.X R19, R19, UR13, RZ, P6, !PT ;  /* 0x0000000d13137c10 */ /* 0x000fe4000b7fe4ff */
[----:B------:R-:W-:Y:S02]  /*11e0*/  SHF.R.S32.HI R25, RZ, 0x1f, R6 ;  /* 0x0000001fff197819 */ /* 0x000fe40000011406 */
[----:B------:R-:W-:-:S02]  /*11f0*/  IADD3 R16, P6, R6, UR12, RZ ;  /* 0x0000000c06107c10 */ /* 0x000fc4000ffde0ff */
[----:B------:R-:W-:Y:S02]  /*1200*/  SEL R6, RZ, 0x88, !P0 ;  /* 0x00000088ff067807 */ /* 0x000fe40004000000 */
[----:B------:R-:W-:Y:S02]  /*1210*/  SEL R46, RZ, 0x90, !P0 ;  /* 0x00000090ff2e7807 */ /* 0x000fe40004000000 */
[----:B------:R-:W-:Y:S02]  /*1220*/  SHF.R.S32.HI R17, RZ, 0x1f, R5 ;  /* 0x0000001fff117819 */ /* 0x000fe40000011405 */
[--C-:B------:R-:W-:Y:S02]  /*1230*/  LOP3.LUT R45, R6, 0x7f, R47.reuse, 0x78, !PT ;  /* 0x0000007f062d7812 */ /* 0x100fe400078e782f */
[----:B------:R-:W-:Y:S02]  /*1240*/  LOP3.LUT R46, R46, 0x7f, R47, 0x78, !PT ;  /* 0x0000007f2e2e7812 */ /* 0x000fe400078e782f */
[----:B------:R-:W-:-:S02]  /*1250*/  IADD3 R5, P5, R5, UR12, RZ ;  /* 0x0000000c05057c10 */ /* 0x000fc4000ffbe0ff */
[----:B------:R-:W-:Y:S02]  /*1260*/  LOP3.LUT R47, R47, 0x7f, RZ, 0xc0, !PT ;  /* 0x0000007f2f2f7812 */ /* 0x000fe400078ec0ff */
[----:B------:R-:W-:Y:S02]  /*1270*/  SHF.R.S32.HI R23, RZ, 0x1f, R15 ;  /* 0x0000001fff177819 */ /* 0x000fe4000001140f */
[----:B------:R-:W-:Y:S01]  /*1280*/  IADD3 R14, P4, R15, UR12, RZ ;  /* 0x0000000c0f0e7c10 */ /* 0x000fe2000ff9e0ff */
[----:B------:R-:W-:Y:S01]  /*1290*/  IMAD R53, R47, UR5, RZ ;  /* 0x000000052f357c24 */ /* 0x000fe2000f8e02ff */
[----:B------:R-:W-:Y:S01]  /*12a0*/  IADD3.X R17, R17, UR13, RZ, P5, !PT ;  /* 0x0000000d11117c10 */ /* 0x000fe2000affe4ff */
[----:B------:R-:W-:Y:S01]  /*12b0*/  ULDC UR5, c[0x0][0x230] ;  /* 0x00008c0000057ab9 */ /* 0x000fe20000000800 */
[----:B------:R-:W-:Y:S02]  /*12c0*/  SHF.R.S32.HI R24, RZ, 0x1f, R18 ;  /* 0x0000001fff187819 */ /* 0x000fe40000011412 */
[----:B------:R-:W-:-:S02]  /*12d0*/  IADD3 R15, P5, R18, UR12, RZ ;  /* 0x0000000c120f7c10 */ /* 0x000fc4000ffbe0ff */
[----:B------:R-:W-:Y:S02]  /*12e0*/  IADD3.X R21, R21, UR13, RZ, P1, !PT ;  /* 0x0000000d15157c10 */ /* 0x000fe40008ffe4ff */
[----:B------:R-:W-:Y:S02]  /*12f0*/  IADD3 R18, P1, R26, UR10, RZ ;  /* 0x0000000a1a127c10 */ /* 0x000fe4000ff3e0ff */
[----:B------:R-:W-:Y:S02]  /*1300*/  IADD3.X R20, R20, UR13, RZ, P2, !PT ;  /* 0x0000000d14147c10 */ /* 0x000fe400097fe4ff */
[----:B------:R-:W-:Y:S02]  /*1310*/  IADD3.X R22, R22, UR13, RZ, P3, !PT ;  /* 0x0000000d16167c10 */ /* 0x000fe40009ffe4ff */
[----:B------:R-:W-:Y:S02]  /*1320*/  IADD3.X R23, R23, UR13, RZ, P4, !PT ;  /* 0x0000000d17177c10 */ /* 0x000fe4000a7fe4ff */
[----:B------:R-:W-:-:S02]  /*1330*/  IADD3.X R24, R24, UR13, RZ, P5, !PT ;  /* 0x0000000d18187c10 */ /* 0x000fc4000affe4ff */
[----:B------:R-:W-:Y:S02]  /*1340*/  IADD3.X R25, R25, UR13, RZ, P6, !PT ;  /* 0x0000000d19197c10 */ /* 0x000fe4000b7fe4ff */
[----:B------:R-:W-:Y:S02]  /*1350*/  LEA.HI.X.SX32 R26, R26, UR11, 0x1, P1 ;  /* 0x0000000b1a1a7c11 */ /* 0x000fe400088f0eff */
[----:B------:R-:W-:Y:S02]  /*1360*/  SHF.R.S32.HI R55, RZ, 0x7, R55 ;  /* 0x00000007ff377819 */ /* 0x000fe40000011437 */
[----:B------:R-:W-:Y:S02]  /*1370*/  SHF.R.S32.HI R54, RZ, 0x1f, R53 ;  /* 0x0000001fff367819 */ /* 0x000fe40000011435 */
[C---:B------:R-:W-:Y:S02]  /*1380*/  LOP3.LUT R123, R46.reuse, 0x20, RZ, 0x3c, !PT ;  /* 0x000000202e7b7812 */ /* 0x040fe400078e3cff */
[----:B------:R-:W-:-:S02]  /*1390*/  LOP3.LUT R122, R46, 0x40, RZ, 0x3c, !PT ;  /* 0x000000402e7a7812 */ /* 0x000fc400078e3cff */
[----:B------:R-:W-:Y:S02]  /*13a0*/  LOP3.LUT R105, R46, 0x60, RZ, 0x3c, !PT ;  /* 0x000000602e697812 */ /* 0x000fe400078e3cff */
[----:B------:R-:W-:Y:S02]  /*13b0*/  LOP3.LUT R6, R8, 0x8, RZ, 0x3c, !PT ;  /* 0x0000000808067812 */ /* 0x000fe400078e3cff */
[----:B------:R-:W-:-:S07]  /*13c0*/  LOP3.LUT R27, R9, 0x40, RZ, 0x3c, !PT ;  /* 0x00000040091b7812 */ /* 0x000fce00078e3cff */
.L_x_1:
[----:B------:R-:W-:Y:S02]  /*13d0*/  ISETP.GE.AND P1, PT, R2, UR5, PT ;  /* 0x0000000502007c0c */ /* 0x000fe4000bf26270 */
[----:B------:R-:W-:Y:S02]  /*13e0*/  IADD3 R28, P0, R102, R18, RZ ;  /* 0x00000012661c7210 */ /* 0x000fe40007f1e0ff */
[----:B------:R-:W-:Y:S02]  /*13f0*/  ISETP.GE.AND P4, PT, R48, UR5, PT ;  /* 0x0000000530007c0c */ /* 0x000fe4000bf86270 */
[----:B------:R-:W-:Y:S02]  /*1400*/  PRMT R42, RZ, 0x7610, R42 ;  /* 0x00007610ff2a7816 */ /* 0x000fe4000000002a */
[----:B------:R-:W-:Y:S02]  /*1410*/  LEA.HI.X.SX32 R29, R102, R26, 0x1, P0 ;  /* 0x0000001a661d7211 */ /* 0x000fe400000f0eff */
[----:B------:R-:W-:-:S02]  /*1420*/  IADD3 R38, P3, R81, R18, RZ ;  /* 0x0000001251267210 */ /* 0x000fc40007f7e0ff */
[----:B------:R-:W-:Y:S01]  /*1430*/  PRMT R60, RZ, 0x7610, R60 ;  /* 0x00007610ff3c7816 */ /* 0x000fe2000000003c */
[----:B------:R0:W2:Y:S01]  /*1440*/  @!P1 LDG.E.U8 R42, desc[UR6][R28.64] ;  /* 0x000000061c2a9981 */ /* 0x0000a2000c1e1100 */
[----:B------:R-:W-:Y:S02]  /*1450*/  LEA.HI.X.SX32 R39, R81, R26, 0x1, P3 ;  /* 0x0000001a51277211 */ /* 0x000fe400018f0eff */
[----:B------:R-:W-:Y:S02]  /*1460*/  IADD3 R40, P2, R90, R18, RZ ;  /* 0x000000125a287210 */ /* 0x000fe40007f5e0ff */
[----:B------:R-:W-:Y:S01]  /*1470*/  ISETP.GE.AND P1, PT, R80, UR5, PT ;  /* 0x0000000550007c0c */ /* 0x000fe2000bf26270 */
[----:B------:R1:W3:Y:S01]  /*1480*/  @!P4 LDG.E.U8 R60, desc[UR6][R38.64] ;  /* 0x00000006263cc981 */ /* 0x0002e2000c1e1100 */
[----:B------:R-:W-:Y:S02]  /*1490*/  ISETP.GE.AND P0, PT, R49, UR5, PT ;  /* 0x0000000531007c0c */ /* 0x000fe4000bf06270 */
[----:B------:R-:W-:-:S02]  /*14a0*/  LEA.HI.X.SX32 R41, R90, R26, 0x1, P2 ;  /* 0x0000001a5a297211 */ /* 0x000fc400010f0eff */
[C---:B------:R-:W-:Y:S02]  /*14b0*/  IADD3 R36, P4, R103.reuse, R18, RZ ;  /* 0x0000001267247210 */ /* 0x040fe40007f9e0ff */
[----:B------:R-:W-:Y:S02]  /*14c0*/  ISETP.GE.AND P2, PT, R50, UR5, PT ;  /* 0x0000000532007c0c */ /* 0x000fe4000bf46270 */
[----:B------:R-:W-:Y:S02]  /*14d0*/  PRMT R64, RZ, 0x7610, R64 ;  /* 0x00007610ff407816 */ /* 0x000fe40000000040 */
[----:B------:R-:W-:Y:S02]  /*14e0*/  PRMT R62, RZ, 0x7610, R62 ;  /* 0x00007610ff3e7816 */ /* 0x000fe4000000003e */
[----:B------:R-:W-:Y:S02]  /*14f0*/  LEA.HI.X.SX32 R37, R103, R26, 0x1, P4 ;  /* 0x0000001a67257211 */ /* 0x000fe400020f0eff */
[----:B------:R-:W-:-:S02]  /*1500*/  IADD3 R30, P3, R91, R18, RZ ;  /* 0x000000125b1e7210 */ /* 0x000fc40007f7e0ff */
[----:B------:R-:W-:Y:S01]  /*1510*/  PRMT R66, RZ, 0x7610, R66 ;  /* 0x00007610ff427816 */ /* 0x000fe20000000042 */
[----:B------:R-:W4:Y:S01]  /*1520*/  @!P1 LDG.E.U8 R64, desc[UR6][R36.64] ;  /* 0x0000000624409981 */ /* 0x000f22000c1e1100 */
[----:B------:R-:W-:Y:S02]  /*1530*/  LEA.HI.X.SX32 R31, R91, R26, 0x1, P3 ;  /* 0x0000001a5b1f7211 */ /* 0x000fe400018f0eff */
[----:B0-----:R-:W-:Y:S01]  /*1540*/  IADD3 R28, P1, R100, R18, RZ ;  /* 0x00000012641c7210 */ /* 0x001fe20007f3e0ff */
[----:B------:R0:W5:Y:S01]  /*1550*/  @!P0 LDG.E.U8 R62, desc[UR6][R40.64] ;  /* 0x00000006283e8981 */ /* 0x000162000c1e1100 */
[----:B------:R-:W-:Y:S02]  /*1560*/  ISETP.GE.AND P0, PT, R51, UR5, PT ;  /* 0x0000000533007c0c */ /* 0x000fe4000bf06270 */
[----:B------:R-:W-:Y:S01]  /*1570*/  ISETP.GE.AND P3, PT, R52, UR5, PT ;  /* 0x0000000534007c0c */ /* 0x000fe2000bf66270 */
[----:B------:R-:W5:Y:S01]  /*1580*/  @!P2 LDG.E.U8 R66, desc[UR6][R30.64] ;  /* 0x000000061e42a981 */ /* 0x000f62000c1e1100 */
[----:B------:R-:W-:-:S02]  /*1590*/  ISETP.GE.AND P4, PT, R44, UR5, PT ;  /* 0x000000052c007c0c */ /* 0x000fc4000bf86270 */
[----:B------:R-:W-:Y:S02]  /*15a0*/  LEA.HI.X.SX32 R29, R100, R26, 0x1, P1 ;  /* 0x0000001a641d7211 */ /* 0x000fe400008f0eff */
[-C--:B-1----:R-:W-:Y:S02]  /*15b0*/  IADD3 R38, P2, R101, R18.reuse, RZ ;  /* 0x0000001265267210 */ /* 0x082fe40007f5e0ff */
[----:B0-----:R-:W-:Y:S02]  /*15c0*/  IADD3 R40, P1, R104, R18, RZ ;  /* 0x0000001268287210 */ /* 0x001fe40007f3e0ff */
[----:B------:R-:W-:Y:S02]  /*15d0*/  PRMT R68, RZ, 0x7610, R68 ;  /* 0x00007610ff447816 */ /* 0x000fe40000000044 */
[----:B------:R-:W-:Y:S02]  /*15e0*/  PRMT R70, RZ, 0x7610, R70 ;  /* 0x00007610ff467816 */ /* 0x000fe40000000046 */
[----:B------:R-:W-:-:S02]  /*15f0*/  PRMT R72, RZ, 0x7610, R72 ;  /* 0x00007610ff487816 */ /* 0x000fc40000000048 */
[-C--:B------:R-:W-:Y:S01]  /*1600*/  LEA.HI.X.SX32 R39, R101, R26.reuse, 0x1, P2 ;  /* 0x0000001a65277211 */ /* 0x080fe200010f0eff */
[----:B------:R-:W5:Y:S01]  /*1610*/  @!P0 LDG.E.U8 R68, desc[UR6][R28.64] ;  /* 0x000000061c448981 */ /* 0x000f62000c1e1100 */
[----:B------:R-:W-:-:S03]  /*1620*/  LEA.HI.X.SX32 R41, R104, R26, 0x1, P1 ;  /* 0x0000001a68297211 */ /* 0x000fc600008f0eff */
[----:B------:R0:W5:Y:S04]  /*1630*/  @!P3 LDG.E.U8 R70, desc[UR6][R38.64] ;  /* 0x000000062646b981 */ /* 0x000168000c1e1100 */
[----:B------:R1:W5:Y:S01]  /*1640*/  @!P4 LDG.E.U8 R72, desc[UR6][R40.64] ;  /* 0x000000062848c981 */ /* 0x000362000c1e1100 */
[----:B------:R-:W-:Y:S01]  /*1650*/  BAR.SYNC.DEFER_BLOCKING 0x0 ;  /* 0x0000000000007b1d */ /* 0x000fe20000010000 */
[C---:B------:R-:W-:Y:S02]  /*1660*/  IADD3 R56, P1, R53.reuse, R10, RZ ;  /* 0x0000000a35387210 */ /* 0x040fe40007f3e0ff */
[----:B------:R-:W-:Y:S02]  /*1670*/  IADD3 R58, P2, R53, R11, RZ ;  /* 0x0000000b353a7210 */ /* 0x000fe40007f5e0ff */
[----:B------:R-:W-:Y:S01]  /*1680*/  ISETP.GE.AND P0, PT, R47, UR5, PT ;  /* 0x000000052f007c0c */ /* 0x000fe2000bf06270 */
[C---:B------:R-:W-:Y:S01]  /*1690*/  IMAD.X R57, R54.reuse, 0x1, R19, P1 ;  /* 0x0000000136397824 */ /* 0x040fe200008e0613 */
[C---:B------:R-:W-:Y:S01]  /*16a0*/  IADD3 R36, P1, R53.reuse, R12, RZ ;  /* 0x0000000c35247210 */ /* 0x040fe20007f3e0ff */
[----:B------:R-:W-:Y:S01]  /*16b0*/  IMAD.X R59, R54, 0x1, R21, P2 ;  /* 0x00000001363b7824 */ /* 0x000fe200010e0615 */
[----:B0-----:R-:W-:-:S02]  /*16c0*/  IADD3 R38, P2, R53, R15, RZ ;  /* 0x0000000f35267210 */ /* 0x001fc40007f5e0ff */
[----:B------:R-:W-:Y:S01]  /*16d0*/  PRMT R30, RZ, 0x7610, R30 ;  /* 0x00007610ff1e7816 */ /* 0x000fe2000000001e */
[C---:B------:R-:W-:Y:S01]  /*16e0*/  IMAD.X R37, R54.reuse, 0x1, R20, P1 ;  /* 0x0000000136257824 */ /* 0x040fe200008e0614 */
[----:B------:R-:W-:Y:S01]  /*16f0*/  PRMT R31, RZ, 0x7610, R31 ;  /* 0x00007610ff1f7816 */ /* 0x000fe2000000001f */
[----:B------:R-:W-:Y:S01]  /*1700*/  IMAD.X R39, R54, 0x1, R24, P2 ;  /* 0x0000000136277824 */ /* 0x000fe200010e0618 */
[----:B-1----:R-:W-:Y:S02]  /*1710*/  PRMT R41, RZ, 0x7610, R41 ;  /* 0x00007610ff297816 */ /* 0x002fe40000000029 */
[----:B------:R-:W-:Y:S02]  /*1720*/  PRMT R40, RZ, 0x7610, R40 ;  /* 0x00007610ff287816 */ /* 0x000fe40000000028 */
[----:B------:R-:W-:Y:S02]  /*1730*/  PRMT R29, RZ, 0x7610, R29 ;  /* 0x00007610ff1d7816 */ /* 0x000fe4000000001d */
[----:B------:R-:W-:-:S02]  /*1740*/  PRMT R120, RZ, 0x7610, R120 ;  /* 0x00007610ff787816 */ /* 0x000fc40000000078 */
[----:B------:R-:W-:Y:S02]  /*1750*/  PRMT R28, RZ, 0x7610, R28 ;  /* 0x00007610ff1c7816 */ /* 0x000fe4000000001c */
[----:B------:R-:W-:Y:S01]  /*1760*/  PRMT R121, RZ, 0x7610, R121 ;  /* 0x00007610ff797816 */ /* 0x000fe20000000079 */
[----:B--2---:R0:W-:Y:S04]  /*1770*/  STS.U8 [R45+UR4], R42 ;  /* 0x0000002a2d007988 */ /* 0x0041e80008000004 */
[----:B---3--:R-:W-:Y:S04]  /*1780*/  STS.U8 [R45+UR4+0x100], R60 ;  /* 0x0001003c2d007988 */ /* 0x008fe80008000004 */
[----:B----4-:R-:W-:Y:S04]  /*1790*/  STS.U8 [R45+UR4+0x300], R64 ;  /* 0x000300402d007988 */ /* 0x010fe80008000004 */
[----:B-----5:R-:W-:Y:S04]  /*17a0*/  STS.U8 [R45+UR4+0x200], R62 ;  /* 0x0002003e2d007988 */ /* 0x020fe80008000004 */
[----:B------:R-:W-:Y:S04]  /*17b0*/  STS.U8 [R45+UR4+0x400], R66 ;  /* 0x000400422d007988 */ /* 0x000fe80008000004 */
[----:B------:R-:W-:Y:S04]  /*17c0*/  STS.U8 [R45+UR4+0x500], R68 ;  /* 0x000500442d007988 */ /* 0x000fe80008000004 */
[----:B------:R-:W-:Y:S04]  /*17d0*/  STS.U8 [R45+UR4+0x600], R70 ;  /* 0x000600462d007988 */ /* 0x000fe80008000004 */
[----:B------:R-:W-:Y:S01]  /*17e0*/  STS.U8 [R45+UR4+0x700], R72 ;  /* 0x000700482d007988 */ /* 0x000fe20008000004 */
[----:B------:R-:W-:Y:S01]  /*17f0*/  BAR.SYNC.DEFER_BLOCKING 0x0 ;  /* 0x0000000000007b1d */ /* 0x000fe20000010000 */
[----:B0-----:R-:W-:-:S05]  /*1800*/  IADD3 R42, P3, R53, R16, RZ ;  /* 0x00000010352a7210 */ /* 0x001fca0007f7e0ff */
[----:B------:R-:W-:Y:S01]  /*1810*/  IMAD.X R43, R54, 0x1, R25, P3 ;  /* 0x00000001362b7824 */ /* 0x000fe200018e0619 */
[----:B------:R0:W2:Y:S04]  /*1820*/  @!P0 LDG.E.U8 R30, desc[UR6][R36.64] ;  /* 0x00000006241e8981 */ /* 0x0000a8000c1e1100 */
[----:B------:R1:W3:Y:S04]  /*1830*/  @!P0 LDG.E.U8 R31, desc[UR6][R38.64] ;  /* 0x00000006261f8981 */ /* 0x0002e8000c1e1100 */
[----:B------:R4:W5:Y:S01]  /*1840*/  @!P0 LDG.E.U8 R41, desc[UR6][R42.64] ;  /* 0x000000062a298981 */ /* 0x000962000c1e1100 */
[----:B0-----:R-:W-:-:S03]  /*1850*/  IADD3 R36, P3, R53, R14, RZ ;  /* 0x0000000e35247210 */ /* 0x001fc60007f7e0ff */
[----:B------:R-:W3:Y:S01]  /*1860*/  @!P0 LDG.E.U8 R40, desc[UR6][R58.64] ;  /* 0x000000063a288981 */ /* 0x000ee2000c1e1100 */
[----:B-1----:R-:W-:-:S03]  /*1870*/  IADD3 R38, P2, R53, R13, RZ ;  /* 0x0000000d35267210 */ /* 0x002fc60007f5e0ff */
[----:B------:R0:W3:Y:S01]  /*1880*/  @!P0 LDG.E.U8 R29, desc[UR6][R56.64] ;  /* 0x00000006381d8981 */ /* 0x0000e2000c1e1100 */
[----:B----4-:R-:W-:Y:S01]  /*1890*/  IADD3 R42, P1, R53, R5, RZ ;  /* 0x00000005352a7210 */ /* 0x010fe20007f3e0ff */
[C---:B------:R-:W-:Y:S02]  /*18a0*/  IMAD.X R37, R54.reuse, 0x1, R23, P3 ;  /* 0x0000000136257824 */ /* 0x040fe400018e0617 */
[----:B------:R-:W-:Y:S01]  /*18b0*/  LDS.U8 R60, [R6+UR4] ;  /* 0x00000004063c7984 */ /* 0x000fe20008000000 */
[C---:B------:R-:W-:Y:S02]  /*18c0*/  IMAD.X R39, R54.reuse, 0x1, R22, P2 ;  /* 0x0000000136277824 */ /* 0x040fe400010e0616 */
[----:B------:R-:W-:Y:S01]  /*18d0*/  IMAD.X R43, R54, 0x1, R17, P1 ;  /* 0x00000001362b7824 */ /* 0x000fe200008e0611 */
[----:B------:R1:W4:Y:S04]  /*18e0*/  @!P0 LDG.E.U8 R120, desc[UR6][R36.64] ;  /* 0x0000000624788981 */ /* 0x000328000c1e1100 */
[----:B------:R-:W4:Y:S04]  /*18f0*/  @!P0 LDG.E.U8 R28, desc[UR6][R38.64] ;  /* 0x00000006261c8981 */ /* 0x000f28000c1e1100 */
[----:B------:R1:W4:Y:S04]  /*1900*/  @!P0 LDG.E.U8 R121, desc[UR6][R42.64] ;  /* 0x000000062a798981 */ /* 0x000328000c1e1100 */
[----:B0-----:R-:W-:Y:S04]  /*1910*/  LDS.U8 R56, [R8+UR4] ;  /* 0x0000000408387984 */ /* 0x001fe80008000000 */
[----:B------:R-:W1:Y:S04]  /*1920*/  LDS.U8 R57, [R8+UR4+0x10] ;  /* 0x0000100408397984 */ /* 0x000e680008000000 */
[----:B------:R-:W-:Y:S04]  /*1930*/  LDS.U8 R58, [R8+UR4+0x100] ;  /* 0x00010004083a7984 */ /* 0x000fe80008000000 */
[----:B------:R-:W0:Y:S04]  /*1940*/  LDS.U8 R59, [R8+UR4+0x110] ;  /* 0x00011004083b7984 */ /* 0x000e280008000000 */
[----:B------:R-:W0:Y:S04]  /*1950*/  LDS.U8 R61, [R6+UR4+0x10] ;  /* 0x00001004063d7984 */ /* 0x000e280008000000 */
[----:B------:R-:W-:Y:S04]  /*1960*/  LDS.U8 R62, [R6+UR4+0x100] ;  /* 0x00010004063e7984 */ /* 0x000fe80008000000 */
[----:B------:R-:W0:Y:S04]  /*1970*/  LDS.U8 R63, [R6+UR4+0x110] ;  /* 0x00011004063f7984 */ /* 0x000e280008000000 */
[----:B------:R-:W-:Y:S04]  /*1980*/  LDS.U8 R112, [R8+UR4+0x20] ;  /* 0x0000200408707984 */ /* 0x000fe80008000000 */
[----:B------:R-:W-:Y:S04]  /*1990*/  LDS.U8 R113, [R8+UR4+0x30] ;  /* 0x0000300408717984 */ /* 0x000fe80008000000 */
[----:B------:R-:W-:Y:S04]  /*19a0*/  LDS.U8 R114, [R8+UR4+0x120] ;  /* 0x0001200408727984 */ /* 0x000fe80008000000 */
[----:B------:R-:W-:Y:S01]  /*19b0*/  LDS.U8 R115, [R8+UR4+0x130] ;  /* 0x0001300408737984 */ /* 0x000fe20008000000 */
[----:B-1----:R-:W-:-:S03]  /*19c0*/  IMAD R36, R57, 0x100, R56 ;  /* 0x0000010039247824 */ /* 0x002fc600078e0238 */
[----:B------:R-:W-:Y:S04]  /*19d0*/  LDS.U8 R42, [R8+UR4+0x200] ;  /* 0x00020004082a7984 */ /* 0x000fe80008000000 */
[----:B------:R-:W-:Y:S01]  /*19e0*/  LDS.U8 R43, [R8+UR4+0x210] ;  /* 0x00021004082b7984 */ /* 0x000fe20008000000 */
[----:B0-----:R-:W-:-:S03]  /*19f0*/  IMAD R38, R59, 0x100, R58 ;  /* 0x000001003b267824 */ /* 0x001fc600078e023a */
[----:B------:R-:W-:Y:S01]  /*1a00*/  LDS.U8 R92, [R8+UR4+0x220] ;  /* 0x00022004085c7984 */ /* 0x000fe20008000000 */
[----:B------:R-:W-:-:S03]  /*1a10*/  IMAD R37, R61, 0x100, R60 ;  /* 0x000001003d257824 */ /* 0x000fc600078e023c */
[----:B------:R-:W-:Y:S04]  /*1a20*/  LDS.U8 R93, [R8+UR4+0x230] ;  /* 0x00023004085d7984 */ /* 0x000fe80008000000 */
[----:B------:R-:W-:Y:S01]  /*1a30*/  LDS.U8 R106, [R8+UR4+0x300] ;  /* 0x00030004086a7984 */ /* 0x000fe20008000000 */
[----:B------:R-:W-:-:S03]  /*1a40*/  IMAD R39, R63, 0x100, R62 ;  /* 0x000001003f277824 */ /* 0x000fc600078e023e */
[----:B------:R-:W-:Y:S04]  /*1a50*/  LDS.U8 R107, [R8+UR4+0x310] ;  /* 0x00031004086b7984 */ /* 0x000fe80008000000 */
        /* <DEDUP_REMOVED lines=45> */
[----:B------:R-:W-:Y:S01]  /*1d30*/  LDS.U8 R63, [R6+UR4+0x730] ;  /* 0x00073004063f7984 */ /* 0x000fe20008000000 */
[----:B------:R-:W-:Y:S06]  /*1d40*/  BAR.SYNC.DEFER_BLOCKING 0x0 ;  /* 0x0000000000007b1d */ /* 0x000fec0000010000 */
[----:B-----5:R-:W-:Y:S04]  /*1d50*/  STS.U8 [R46+UR4], R41 ;  /* 0x000000292e007988 */ /* 0x020fe80008000004 */
[----:B--2---:R-:W-:Y:S04]  /*1d60*/  STS.U8 [R46+UR4+0x400], R30 ;  /* 0x0004001e2e007988 */ /* 0x004fe80008000004 */
[----:B---3--:R-:W-:Y:S04]  /*1d70*/  STS.U8 [R123+UR4+0x100], R31 ;  /* 0x0001001f7b007988 */ /* 0x008fe80008000004 */
[----:B------:R-:W-:Y:S04]  /*1d80*/  STS.U8 [R123+UR4+0x500], R40 ;  /* 0x000500287b007988 */ /* 0x000fe80008000004 */
[----:B----4-:R-:W-:Y:S04]  /*1d90*/  STS.U8 [R122+UR4+0x200], R120 ;  /* 0x000200787a007988 */ /* 0x010fe80008000004 */
[----:B------:R-:W-:Y:S04]  /*1da0*/  STS.U8 [R122+UR4+0x600], R29 ;  /* 0x0006001d7a007988 */ /* 0x000fe80008000004 */
[----:B------:R-:W-:Y:S04]  /*1db0*/  STS.U8 [R105+UR4+0x300], R28 ;  /* 0x0003001c69007988 */ /* 0x000fe80008000004 */
[----:B------:R-:W-:Y:S01]  /*1dc0*/  STS.U8 [R105+UR4+0x700], R121 ;  /* 0x0007007969007988 */ /* 0x000fe20008000004 */
[----:B------:R-:W-:Y:S06]  /*1dd0*/  BAR.SYNC.DEFER_BLOCKING 0x0 ;  /* 0x0000000000007b1d */ /* 0x000fec0000010000 */
[----:B------:R-:W0:Y:S01]  /*1de0*/  LDSM.16.M88.4 R28, [R9+UR4] ;  /* 0x00000004091c783b */ /* 0x000e220008000200 */
[----:B------:R-:W-:-:S02]  /*1df0*/  F2FP.F16.E4M3.UNPACK_B R36, R36 ;  /* 0x00000024ff24723e */ /* 0x000fc400020006ff */
[----:B------:R-:W-:Y:S02]  /*1e00*/  F2FP.F16.E4M3.UNPACK_B R38, R38 ;  /* 0x00000026ff26723e */ /* 0x000fe400020006ff */
[----:B------:R-:W-:Y:S02]  /*1e10*/  F2FP.F16.E4M3.UNPACK_B R37, R37 ;  /* 0x00000025ff25723e */ /* 0x000fe400020006ff */
[----:B------:R-:W-:Y:S02]  /*1e20*/  F2FP.F16.E4M3.UNPACK_B R39, R39 ;  /* 0x00000027ff27723e */ /* 0x000fe400020006ff */
[----:B0-----:R-:W-:Y:S02]  /*1e30*/  F2FP.F16.E4M3.UNPACK_B R40, R28 ;  /* 0x0000001cff28723e */ /* 0x001fe400020006ff */
[----:B------:R-:W-:-:S07]  /*1e40*/  F2FP.F16.E4M3.UNPACK_B R41, R29 ;  /* 0x0000001dff29723e */ /* 0x000fce00020006ff */
[----:B------:R-:W-:Y:S01]  /*1e50*/  HMMA.16816.F32 R32, R36, R40, R32 ;  /* 0x000000282420723c */ /* 0x000fe20000001820 */
[----:B------:R-:W-:-:S06]  /*1e60*/  F2FP.F16.E4M3.UNPACK_B R28, R28.H1 ;  /* 0x0000001cff1c723e */ /* 0x000fcc00030006ff */
[----:B------:R-:W-:Y:S02]  /*1e70*/  IMAD R36, R113, 0x100, R112 ;  /* 0x0000010071247824 */ /* 0x000fe400078e0270 */
[----:B------:R-:W-:Y:S02]  /*1e80*/  IMAD R38, R115, 0x100, R114 ;  /* 0x0000010073267824 */ /* 0x000fe400078e0272 */
[----:B------:R-:W-:Y:S02]  /*1e90*/  IMAD R37, R117, 0x100, R116 ;  /* 0x0000010075257824 */ /* 0x000fe400078e0274 */
[----:B------:R-:W-:Y:S01]  /*1ea0*/  IMAD R39, R119, 0x100, R118 ;  /* 0x0000010077277824 */ /* 0x000fe200078e0276 */
[----:B------:R-:W-:Y:S02]  /*1eb0*/  F2FP.F16.E4M3.UNPACK_B R36, R36 ;  /* 0x00000024ff24723e */ /* 0x000fe400020006ff */
[----:B------:R-:W-:Y:S02]  /*1ec0*/  F2FP.F16.E4M3.UNPACK_B R38, R38 ;  /* 0x00000026ff26723e */ /* 0x000fe400020006ff */
[----:B------:R-:W-:-:S02]  /*1ed0*/  F2FP.F16.E4M3.UNPACK_B R37, R37 ;  /* 0x00000025ff25723e */ /* 0x000fc400020006ff */
[----:B------:R-:W-:Y:S02]  /*1ee0*/  F2FP.F16.E4M3.UNPACK_B R39, R39 ;  /* 0x00000027ff27723e */ /* 0x000fe400020006ff */
[----:B------:R-:W-:-:S07]  /*1ef0*/  F2FP.F16.E4M3.UNPACK_B R29, R29.H1 ;  /* 0x0000001dff1d723e */ /* 0x000fce00030006ff */
[----:B------:R-:W-:Y:S07]  /*1f00*/  HMMA.16816.F32 R32, R36, R28, R32 ;  /* 0x0000001c2420723c */ /* 0x000fee0000001820 */
[----:B------:R-:W-:Y:S02]  /*1f10*/  IMAD R36, R43, 0x100, R42 ;  /* 0x000001002b247824 */ /* 0x000fe400078e022a */
[----:B------:R-:W-:Y:S02]  /*1f20*/  IMAD R38, R107, 0x100, R106 ;  /* 0x000001006b267824 */ /* 0x000fe400078e026a */
[----:B------:R-:W-:-:S02]  /*1f30*/  IMAD R37, R109, 0x100, R108 ;  /* 0x000001006d257824 */ /* 0x000fc400078e026c */
[----:B------:R-:W-:Y:S01]  /*1f40*/  IMAD R39, R111, 0x100, R110 ;  /* 0x000001006f277824 */ /* 0x000fe200078e026e */
[----:B------:R-:W-:Y:S01]  /*1f50*/  F2FP.F16.E4M3.UNPACK_B R36, R36 ;  /* 0x00000024ff24723e */ /* 0x000fe200020006ff */
[----:B------:R-:W0:Y:S01]  /*1f60*/  LDSM.16.M88.4 R40, [R27+UR4] ;  /* 0x000000041b28783b */ /* 0x000e220008000200 */
[----:B------:R-:W-:Y:S02]  /*1f70*/  F2FP.F16.E4M3.UNPACK_B R38, R38 ;  /* 0x00000026ff26723e */ /* 0x000fe400020006ff */
[----:B------:R-:W-:Y:S02]  /*1f80*/  F2FP.F16.E4M3.UNPACK_B R37, R37 ;  /* 0x00000025ff25723e */ /* 0x000fe400020006ff */
[----:B------:R-:W-:Y:S02]  /*1f90*/  F2FP.F16.E4M3.UNPACK_B R39, R39 ;  /* 0x00000027ff27723e */ /* 0x000fe400020006ff */
[----:B------:R-:W-:Y:S02]  /*1fa0*/  F2FP.F16.E4M3.UNPACK_B R28, R30 ;  /* 0x0000001eff1c723e */ /* 0x000fe400020006ff */
[----:B------:R-:W-:-:S07]  /*1fb0*/  F2FP.F16.E4M3.UNPACK_B R29, R31 ;  /* 0x0000001fff1d723e */ /* 0x000fce00020006ff */
[----:B------:R-:W-:Y:S01]  /*1fc0*/  HMMA.16816.F32 R32, R36, R28, R32 ;  /* 0x0000001c2420723c */ /* 0x000fe20000001820 */
[----:B------:R-:W-:Y:S02]  /*1fd0*/  IMAD R94, R95, 0x100, R94 ;  /* 0x000001005f5e7824 */ /* 0x000fe400078e025e */
[----:B------:R-:W-:-:S04]  /*1fe0*/  IMAD R98, R99, 0x100, R98 ;  /* 0x0000010063627824 */ /* 0x000fc800078e0262 */
[----:B------:R-:W-:Y:S02]  /*1ff0*/  IMAD R28, R93, 0x100, R92 ;  /* 0x000001005d1c7824 */ /* 0x000fe400078e025c */
[----:B------:R-:W-:Y:S01]  /*2000*/  IMAD R29, R97, 0x100, R96 ;  /* 0x00000100611d7824 */ /* 0x000fe200078e0260 */
[----:B------:R-:W-:Y:S02]  /*2010*/  F2FP.F16.E4M3.UNPACK_B R36, R30.H1 ;  /* 0x0000001eff24723e */ /* 0x000fe400030006ff */
[----:B------:R-:W-:Y:S02]  /*2020*/  F2FP.F16.E4M3.UNPACK_B R37, R31.H1 ;  /* 0x0000001fff25723e */ /* 0x000fe400030006ff */
[----:B------:R-:W-:Y:S02]  /*2030*/  F2FP.F16.E4M3.UNPACK_B R28, R28 ;  /* 0x0000001cff1c723e */ /* 0x000fe400020006ff */
[----:B------:R-:W-:Y:S02]  /*2040*/  F2FP.F16.E4M3.UNPACK_B R30, R94 ;  /* 0x0000005eff1e723e */ /* 0x000fe400020006ff */
[----:B------:R-:W-:-:S02]  /*2050*/  F2FP.F16.E4M3.UNPACK_B R29, R29 ;  /* 0x0000001dff1d723e */ /* 0x000fc400020006ff */
[----:B------:R-:W-:-:S07]  /*2060*/  F2FP.F16.E4M3.UNPACK_B R31, R98 ;  /* 0x00000062ff1f723e */ /* 0x000fce00020006ff */
[----:B------:R-:W-:Y:S07]  /*2070*/  HMMA.16816.F32 R28, R28, R36, R32 ;  /* 0x000000241c1c723c */ /* 0x000fee0000001820 */
[----:B------:R-:W-:Y:S02]  /*2080*/  IMAD R32, R83, 0x100, R82 ;  /* 0x0000010053207824 */ /* 0x000fe400078e0252 */
[----:B------:R-:W-:Y:S02]  /*2090*/  IMAD R34, R85, 0x100, R84 ;  /* 0x0000010055227824 */ /* 0x000fe400078e0254 */
[----:B------:R-:W-:-:S02]  /*20a0*/  IMAD R33, R87, 0x100, R86 ;  /* 0x0000010057217824 */ /* 0x000fc400078e0256 */
[----:B------:R-:W-:Y:S01]  /*20b0*/  IMAD R35, R89, 0x100, R88 ;  /* 0x0000010059237824 */ /* 0x000fe200078e0258 */
[----:B------:R-:W-:Y:S02]  /*20c0*/  F2FP.F16.E4M3.UNPACK_B R32, R32 ;  /* 0x00000020ff20723e */ /* 0x000fe400020006ff */
        /* <DEDUP_REMOVED lines=16> */
[----:B------:R-:W-:Y:S01]  /*21d0*/  HMMA.16816.F32 R28, R32, R40, R28 ;  /* 0x00000028201c723c */ /* 0x000fe2000000181c */
[----:B------:R-:W-:-:S06]  /*21e0*/  F2FP.F16.E4M3.UNPACK_B R36, R42 ;  /* 0x0000002aff24723e */ /* 0x000fcc00020006ff */
        /* <DEDUP_REMOVED lines=8> */
[----:B------:R-:W-:-:S07]  /*2270*/  F2FP.F16.E4M3.UNPACK_B R37, R43 ;  /* 0x0000002bff25723e */ /* 0x000fce00020006ff */
[----:B------:R-:W-:Y:S01]  /*2280*/  HMMA.16816.F32 R32, R32, R36, R28 ;  /* 0x000000242020723c */ /* 0x000fe2000000181c */
[----:B------:R-:W-:Y:S01]  /*2290*/  VIADD R55, R55, 0xffffffff ;  /* 0xffffffff37377836 */ /* 0x000fe20000000000 */
[----:B------:R-:W-:-:S04]  /*22a0*/  IADD3 R11, P0, R11, UR8, RZ ;  /* 0x000000080b0b7c10 */ /* 0x000fc8000ff1e0ff */
[----:B------:R-:W-:Y:S01]  /*22b0*/  IADD3.X R21, R21, UR9, RZ, P0, !PT ;  /* 0x0000000915157c10 */ /* 0x000fe200087fe4ff */
[----:B------:R-:W-:Y:S01]  /*22c0*/  IMAD R28, R61, 0x100, R60 ;  /* 0x000001003d1c7824 */ /* 0x000fe200078e023c */
[----:B------:R-:W-:Y:S01]  /*22d0*/  ISETP.NE.U32.AND P0, PT, R55, RZ, PT ;  /* 0x000000ff3700720c */ /* 0x000fe20003f05070 */
[----:B------:R-:W-:Y:S02]  /*22e0*/  IMAD R30, R62, 0x100, R59 ;  /* 0x000001003e1e7824 */ /* 0x000fe400078e023b */
[----:B------:R-:W-:Y:S02]  /*22f0*/  IMAD R29, R56, 0x100, R57 ;  /* 0x00000100381d7824 */ /* 0x000fe400078e0239 */
[----:B------:R-:W-:Y:S01]  /*2300*/  IMAD R31, R63, 0x100, R58 ;  /* 0x000001003f1f7824 */ /* 0x000fe200078e023a */
[----:B------:R-:W-:Y:S02]  /*2310*/  IADD3 R5, P5, R5, UR8, RZ ;  /* 0x0000000805057c10 */ /* 0x000fe4000ffbe0ff */
[----:B------:R-:W-:-:S02]  /*2320*/  F2FP.F16.E4M3.UNPACK_B R42, R42.H1 ;  /* 0x0000002aff2a723e */ /* 0x000fc400030006ff */
[----:B------:R-:W-:Y:S02]  /*2330*/  F2FP.F16.E4M3.UNPACK_B R43, R43.H1 ;  /* 0x0000002bff2b723e */ /* 0x000fe400030006ff */
[----:B------:R-:W-:Y:S02]  /*2340*/  F2FP.F16.E4M3.UNPACK_B R28, R28 ;  /* 0x0000001cff1c723e */ /* 0x000fe400020006ff */
[----:B------:R-:W-:Y:S02]  /*2350*/  F2FP.F16.E4M3.UNPACK_B R30, R30 ;  /* 0x0000001eff1e723e */ /* 0x000fe400020006ff */
[----:B------:R-:W-:Y:S02]  /*2360*/  F2FP.F16.E4M3.UNPACK_B R29, R29 ;  /* 0x0000001dff1d723e */ /* 0x000fe400020006ff */
[----:B------:R-:W-:Y:S02]  /*2370*/  F2FP.F16.E4M3.UNPACK_B R31, R31 ;  /* 0x0000001fff1f723e */ /* 0x000fe400020006ff */
[----:B------:R-:W-:-:S02]  /*2380*/  IADD3 R10, P6, R10, UR8, RZ ;  /* 0x000000080a0a7c10 */ /* 0x000fc4000ffde0ff */
[----:B------:R-:W-:Y:S02]  /*2390*/  IADD3.X R17, R17, UR9, RZ, P5, !PT ;  /* 0x0000000911117c10 */ /* 0x000fe4000affe4ff */
[----:B------:R-:W-:Y:S02]  /*23a0*/  IADD3 R12, P1, R12, UR8, RZ ;  /* 0x000000080c0c7c10 */ /* 0x000fe4000ff3e0ff */
[----:B------:R-:W-:Y:S02]  /*23b0*/  IADD3 R13, P2, R13, UR8, RZ ;  /* 0x000000080d0d7c10 */ /* 0x000fe4000ff5e0ff */
[----:B------:R-:W-:Y:S02]  /*23c0*/  IADD3 R14, P3, R14, UR8, RZ ;  /* 0x000000080e0e7c10 */ /* 0x000fe4000ff7e0ff */
[----:B------:R-:W-:Y:S02]  /*23d0*/  IADD3 R15, P4, R15, UR8, RZ ;  /* 0x000000080f0f7c10 */ /* 0x000fe4000ff9e0ff */
[----:B------:R-:W-:-:S02]  /*23e0*/  IADD3 R16, P5, R16, UR8, RZ ;  /* 0x0000000810107c10 */ /* 0x000fc4000ffbe0ff */
[----:B------:R-:W-:Y:S01]  /*23f0*/  IADD3.X R19, R19, UR9, RZ, P6, !PT ;  /* 0x0000000913137c10 */ /* 0x000fe2000b7fe4ff */
[----:B------:R-:W-:Y:S01]  /*2400*/  UIADD3 UR5, UR5, -0x80, URZ ;  /* 0xffffff8005057890 */ /* 0x000fe2000fffe03f */
[----:B------:R-:W-:Y:S01]  /*2410*/  IADD3 R18, P6, R124, R18, RZ ;  /* 0x000000127c127210 */ /* 0x000fe20007fde0ff */
[----:B------:R-:W-:Y:S01]  /*2420*/  HMMA.16816.F32 R32, R28, R42, R32 ;  /* 0x0000002a1c20723c */ /* 0x000fe20000001820 */
[----:B------:R-:W-:Y:S02]  /*2430*/  IADD3.X R20, R20, UR9, RZ, P1, !PT ;  /* 0x0000000914147c10 */ /* 0x000fe40008ffe4ff */
[----:B------:R-:W-:Y:S02]  /*2440*/  IADD3.X R22, R22, UR9, RZ, P2, !PT ;  /* 0x0000000916167c10 */ /* 0x000fe400097fe4ff */
[----:B------:R-:W-:Y:S02]  /*2450*/  IADD3.X R23, R23, UR9, RZ, P3, !PT ;  /* 0x0000000917177c10 */ /* 0x000fe40009ffe4ff */
[----:B------:R-:W-:-:S02]  /*2460*/  IADD3.X R24, R24, UR9, RZ, P4, !PT ;  /* 0x0000000918187c10 */ /* 0x000fc4000a7fe4ff */
[----:B------:R-:W-:Y:S02]  /*2470*/  IADD3.X R25, R25, UR9, RZ, P5, !PT ;  /* 0x0000000919197c10 */ /* 0x000fe4000affe4ff */
[----:B------:R-:W-:Y:S01]  /*2480*/  LEA.HI.X.SX32 R26, R124, R26, 0x1, P6 ;  /* 0x0000001a7c1a7211 */ /* 0x000fe200030f0eff */
[----:B------:R-:W-:-:S12]  /*2490*/  @P0 BRA `(.L_x_1) ;  /* 0xffffffec00cc0947 */ /* 0x000fd8000383ffff */
.L_x_0:
[----:B------:R-:W0:Y:S01]  /*24a0*/  S2UR UR5, SR_CgaCtaId ;  /* 0x00000000000579c3 */ /* 0x000e220000008800 */
[----:B------:R-:W-:Y:S01]  /*24b0*/  SHF.R.S32.HI R28, RZ, 0x3, R125 ;  /* 0x00000003ff1c7819 */ /* 0x000fe2000001147d */
[----:B------:R-:W-:Y:S01]  /*24c0*/  IMAD.SHL.U32 R5, R125, 0x4, RZ ;  /* 0x000000047d057824 */ /* 0x000fe200078e00ff */
[----:B------:R-:W-:Y:S01]  /*24d0*/  LOP3.LUT R4, R4, 0x40, RZ, 0xc0, !PT ;  /* 0x0000004004047812 */ /* 0x000fe200078ec0ff */
[----:B------:R-:W-:Y:S01]  /*24e0*/  ULDC.64 UR8, c[0x0][0x228] ;  /* 0x00008a0000087ab9 */ /* 0x000fe20000000a00 */
[----:B------:R-:W-:Y:S01]  /*24f0*/  SGXT R6, R28, 0x1 ;  /* 0x000000011c06781a */ /* 0x000fe20000000200 */
[----:B------:R-:W-:Y:S01]  /*2500*/  UMOV UR4, 0x400 ;  /* 0x0000040000047882 */ /* 0x000fe20000000000 */
[----:B------:R-:W-:Y:S02]  /*2510*/  LOP3.LUT R2, R7, R2, RZ, 0xfc, !PT ;  /* 0x0000000207027212 */ /* 0x000fe400078efcff */
[----:B------:R-:W-:Y:S01]  /*2520*/  LOP3.LUT R6, R6, 0xc0, RZ, 0xc0, !PT ;  /* 0x000000c006067812 */ /* 0x000fe200078ec0ff */
[----:B------:R-:W-:Y:S01]  /*2530*/  BAR.SYNC.DEFER_BLOCKING 0x0 ;  /* 0x0000000000007b1d */ /* 0x000fe20000010000 */
[----:B------:R-:W-:-:S02]  /*2540*/  ISETP.GE.AND P0, PT, R2, UR9, PT ;  /* 0x0000000902007c0c */ /* 0x000fc4000bf06270 */
[----:B------:R-:W-:Y:S02]  /*2550*/  LOP3.LUT R8, R6, 0x1c, R5, 0xf8, !PT ;  /* 0x0000001c06087812 */ /* 0x000fe400078ef805 */
[--C-:B------:R-:W-:Y:S01]  /*2560*/  LOP3.LUT R6, R4, 0x1c, R125.reuse, 0xf8, !PT ;  /* 0x0000001c04067812 */ /* 0x100fe200078ef87d */
[----:B------:R-:W-:Y:S01]  /*2570*/  ULDC UR9, c[0x0][0x248] ;  /* 0x0000920000097ab9 */ /* 0x000fe20000000800 */
[----:B------:R-:W-:Y:S02]  /*2580*/  SHF.R.U32.HI R9, RZ, 0x5, R125 ;  /* 0x00000005ff097819 */ /* 0x000fe4000001167d */
[----:B------:R-:W-:Y:S02]  /*2590*/  LOP3.LUT R5, R6, 0x2, R3, 0xf8, !PT ;  /* 0x0000000206057812 */ /* 0x000fe400078ef803 */
[----:B------:R-:W-:Y:S01]  /*25a0*/  ISETP.LT.AND P0, PT, R0, UR8, !P0 ;  /* 0x0000000800007c0c */ /* 0x000fe2000c701270 */
[----:B------:R-:W-:Y:S01]  /*25b0*/  ULDC UR8, c[0x0][0x244] ;  /* 0x0000910000087ab9 */ /* 0x000fe20000000800 */
[----:B------:R-:W-:Y:S01]  /*25c0*/  LOP3.LUT R6, R3, 0x20, RZ, 0xc0, !PT ;  /* 0x0000002003067812 */ /* 0x000fe200078ec0ff */
[----:B0-----:R-:W-:Y:S01]  /*25d0*/  ULEA UR4, UR5, UR4, 0x18 ;  /* 0x0000000405047291 */ /* 0x001fe2000f8ec03f */
[----:B------:R-:W-:Y:S01]  /*25e0*/  SGXT.U32 R4, R9, 0x1 ;  /* 0x000000010904781a */ /* 0x000fe20000000000 */
[----:B------:R-:W-:Y:S01]  /*25f0*/  IMAD R3, R2, UR9, RZ ;  /* 0x0000000902037c24 */ /* 0x000fe2000f8e02ff */
[----:B------:R-:W-:Y:S01]  /*2600*/  F2FP.SATFINITE.E4M3.F32.PACK_AB_MERGE_C R32, R33, R32, RZ ;  /* 0x000000202120723e */ /* 0x000fe200048070ff */
[----:B------:R-:W-:Y:S01]  /*2610*/  IMAD R0, R0, UR8, RZ ;  /* 0x0000000800007c24 */ /* 0x000fe2000f8e02ff */
[----:B------:R-:W-:Y:S01]  /*2620*/  LOP3.LUT R5, R5, R4, RZ, 0xfc, !PT ;  /* 0x0000000405057212 */ /* 0x000fe200078efcff */
[----:B------:R-:W-:Y:S01]  /*2630*/  VIADD R7, R6, UR4 ;  /* 0x0000000406077c36 */ /* 0x000fe20008000000 */
[----:B------:R-:W-:Y:S01]  /*2640*/  LOP3.LUT R4, R125, 0x20, RZ, 0xc0, !PT ;  /* 0x000000207d047812 */ /* 0x000fe200078ec0ff */
[----:B------:R-:W-:Y:S01]  /*2650*/  ULDC.64 UR8, c[0x0][0x220] ;  /* 0x0000880000087ab9 */ /* 0x000fe20000000a00 */
[----:B------:R-:W-:Y:S01]  /*2660*/  F2FP.SATFINITE.E4M3.F32.PACK_AB_MERGE_C R34, R35, R34, RZ ;  /* 0x000000222322723e */ /* 0x000fe200048070ff */
[----:B------:R0:W-:Y:S01]  /*2670*/  STS.U8 [R5+UR4], R32 ;  /* 0x0000002005007988 */ /* 0x0001e20008000004 */
[----:B------:R-:W-:-:S02]  /*2680*/  SHF.R.S32.HI R6, RZ, 0x1f, R3 ;  /* 0x0000001fff067819 */ /* 0x000fc40000011403 */
[--C-:B------:R-:W-:Y:S02]  /*2690*/  IADD3 R2, P1, P2, R3, UR8, R0.reuse ;  /* 0x0000000803027c10 */ /* 0x100fe4000fa3e000 */
[----:B------:R-:W-:Y:S02]  /*26a0*/  SHF.R.S32.HI R3, RZ, 0x1f, R0 ;  /* 0x0000001fff037819 */ /* 0x000fe40000011400 */
[----:B------:R-:W-:Y:S02]  /*26b0*/  LEA.HI R9, R4, R7, RZ, 0x1c ;  /* 0x0000000704097211 */ /* 0x000fe400078fe0ff */
[----:B------:R-:W-:Y:S02]  /*26c0*/  LOP3.LUT R0, R32, 0xffff, RZ, 0xc0, !PT ;  /* 0x0000ffff20007812 */ /* 0x000fe400078ec0ff */
[----:B------:R-:W-:Y:S02]  /*26d0*/  LOP3.LUT R4, R34, 0xffff, RZ, 0xc0, !PT ;  /* 0x0000ffff22047812 */ /* 0x000fe400078ec0ff */
[----:B------:R-:W-:-:S02]  /*26e0*/  SHF.R.U32.HI R0, RZ, 0x8, R0 ;  /* 0x00000008ff007819 */ /* 0x000fc40000011600 */
[----:B------:R-:W-:Y:S02]  /*26f0*/  LOP3.LUT R7, R5, 0x40, RZ, 0x3c, !PT ;  /* 0x0000004005077812 */ /* 0x000fe400078e3cff */
[----:B------:R-:W-:Y:S01]  /*2700*/  SHF.R.U32.HI R4, RZ, 0x8, R4 ;  /* 0x00000008ff047819 */ /* 0x000fe20000011604 */
[----:B------:R0:W-:Y:S01]  /*2710*/  STS.U8 [R5+UR4+0x20], R0 ;  /* 0x0000200005007988 */ /* 0x0001e20008000004 */
[--C-:B------:R-:W-:Y:S02]  /*2720*/  LOP3.LUT R8, R8, 0x40, R125.reuse, 0x78, !PT ;  /* 0x0000004008087812 */ /* 0x100fe400078e787d */
[----:B------:R-:W-:Y:S01]  /*2730*/  SHF.R.U32.HI R125, RZ, 0x7, R125 ;  /* 0x00000007ff7d7819 */ /* 0x000fe2000001167d */
[----:B------:R0:W-:Y:S01]  /*2740*/  STS.U8 [R7+UR4+0x80], R34 ;  /* 0x0000802207007988 */ /* 0x0001e20008000004 */
[----:B------:R-:W-:Y:S02]  /*2750*/  IADD3.X R3, R6, UR9, R3, P1, P2 ;  /* 0x0000000906037c10 */ /* 0x000fe40008fe4403 */
[----:B------:R-:W-:Y:S01]  /*2760*/  SGXT.U32 R6, R125, 0x1 ;  /* 0x000000017d06781a */ /* 0x000fe20000000000 */
[----:B------:R0:W-:Y:S03]  /*2770*/  STS.U8 [R7+UR4+0xa0], R4 ;  /* 0x0000a00407007988 */ /* 0x0001e60008000004 */
[----:B------:R-:W-:Y:S01]  /*2780*/  IADD3 R8, R6, R9, R8 ;  /* 0x0000000906087210 */ /* 0x000fe20007ffe008 */
[----:B------:R-:W-:Y:S06]  /*2790*/  BAR.SYNC.DEFER_BLOCKING 0x0 ;  /* 0x0000000000007b1d */ /* 0x000fec0000010000 */
[----:B0-----:R-:W-:Y:S05]  /*27a0*/  @!P0 EXIT ;  /* 0x000000000000894d */ /* 0x001fea0003800000 */
[----:B------:R-:W0:Y:S04]  /*27b0*/  LDS.U8 R5, [R8] ;  /* 0x0000000008057984 */ /* 0x000e280000000000 */
[----:B0-----:R-:W-:Y:S01]  /*27c0*/  STG.E.U8 desc[UR6][R2.64], R5 ;  /* 0x0000000502007986 */ /* 0x001fe2000c101106 */
[----:B------:R-:W-:Y:S05]  /*27d0*/  EXIT ;  /* 0x000000000000794d */ /* 0x000fea0003800000 */
.L_x_2:
[----:B------:R-:W-:-:S00]  /*27e0*/  BRA `(.L_x_2) ;  /* 0xfffffffc00fc7947 */ /* 0x000fc0000383ffff */
[----:B------:R-:W-:-:S00]  /*27f0*/  NOP ;  /* 0x0000000000007918 */ /* 0x000fc00000000000 */
        /* <DEDUP_REMOVED lines=8> */
.L_x_3:


//--------------------- .nv.shared.matmul_kernel  --------------------------
	.section	.nv.shared.matmul_kernel,"aw",@nobits
	.sectionflags	@""
	.align	16
	.zero		1024


//--------------------- .nv.shared.reserved.0     --------------------------
	.section	.nv.shared.reserved.0,"aw",@nobits
	.weak		__nv_reservedSMEM_offset_0_alias
	.size		__nv_reservedSMEM_offset_0_alias, 0, 0
	.other		__nv_reservedSMEM_offset_0_alias,@"STO_CUDA_RESERVED_SHARED STV_DEFAULT"
__nv_reservedSMEM_offset_0_alias:
	.zero		0


//--------------------- .nv.constant0.matmul_kernel --------------------------
	.section	.nv.constant0.matmul_kernel,"a",@progbits
	.sectionflags	@""
	.align	4
.nv.constant0.matmul_kernel:
	.zero		608


//--------------------- SYMBOLS --------------------------

	.type		.nv.reservedSmem.offset0,@object
	.size		.nv.reservedSmem.offset0,0x4
